//
// Generated by NVIDIA NVVM Compiler
//
// Compiler Build ID: CL-36424714
// Cuda compilation tools, release 13.0, V13.0.88
// Based on NVVM 20.0.0
//

.version 9.0
.target sm_100
.address_size 64

	// .globl	_Z15quicksortKernelPii

.visible .entry _Z15quicksortKernelPii(
	.param .u64 .ptr .align 1 _Z15quicksortKernelPii_param_0,
	.param .u32 _Z15quicksortKernelPii_param_1
)
{
	.local .align 16 .b8 	__local_depot0[96];
	.reg .b64 	%SP;
	.reg .b64 	%SPL;
	.reg .pred 	%p<19>;
	.reg .b32 	%r<89>;
	.reg .b64 	%rd<30>;

	mov.u64 	%SPL, __local_depot0;
	ld.param.u64 	%rd8, [_Z15quicksortKernelPii_param_0];
	ld.param.u32 	%r48, [_Z15quicksortKernelPii_param_1];
	cvta.to.global.u64 	%rd1, %rd8;
	add.u64 	%rd2, %SPL, 0;
	mov.u32 	%r49, %tid.x;
	mov.u32 	%r50, %ctaid.x;
	mov.u32 	%r1, %ntid.x;
	mad.lo.s32 	%r2, %r50, %r1, %r49;
	setp.ge.s32 	%p1, %r2, %r48;
	@%p1 bra 	$L__BB0_28;
	mov.u32 	%r51, %nctaid.x;
	mul.lo.s32 	%r52, %r1, %r51;
	add.s32 	%r53, %r52, %r48;
	add.s32 	%r54, %r53, -1;
	div.u32 	%r55, %r54, %r52;
	mul.lo.s32 	%r3, %r55, %r2;
	add.s32 	%r57, %r3, %r55;
	min.s32 	%r4, %r57, %r48;
	min.s32 	%r58, %r48, %r4;
	setp.le.s32 	%p2, %r58, %r3;
	@%p2 bra 	$L__BB0_28;
	add.s32 	%r60, %r4, -1;
	st.local.v2.u32 	[%rd2], {%r3, %r60};
	add.s64 	%rd3, %rd1, 8;
	mov.b32 	%r73, 1;
$L__BB0_3:
	mul.wide.u32 	%rd10, %r73, 4;
	add.s64 	%rd4, %rd2, %rd10;
	ld.local.u32 	%r6, [%rd4];
	ld.local.u32 	%r7, [%rd4+-4];
	mul.wide.s32 	%rd11, %r6, 4;
	add.s64 	%rd5, %rd1, %rd11;
	ld.global.u32 	%r8, [%rd5];
	add.s32 	%r82, %r7, -1;
	setp.ge.s32 	%p3, %r7, %r6;
	@%p3 bra 	$L__BB0_23;
	sub.s32 	%r62, %r6, %r7;
	and.b32  	%r10, %r62, 3;
	setp.eq.s32 	%p4, %r10, 0;
	mov.u32 	%r76, %r7;
	@%p4 bra 	$L__BB0_12;
	mul.wide.s32 	%rd12, %r7, 4;
	add.s64 	%rd6, %rd1, %rd12;
	ld.global.u32 	%r63, [%rd6];
	setp.lt.s32 	%p5, %r63, %r8;
	selp.b32 	%r82, %r7, %r82, %p5;
	add.s32 	%r76, %r7, 1;
	setp.eq.s32 	%p6, %r10, 1;
	@%p6 bra 	$L__BB0_12;
	ld.global.u32 	%r13, [%rd6+4];
	setp.ge.s32 	%p7, %r13, %r8;
	@%p7 bra 	$L__BB0_8;
	add.s32 	%r14, %r82, 1;
	mul.wide.s32 	%rd13, %r82, 4;
	add.s64 	%rd14, %rd1, %rd13;
	ld.global.u32 	%r64, [%rd14+4];
	st.global.u32 	[%rd14+4], %r13;
	st.global.u32 	[%rd6+4], %r64;
	mov.u32 	%r82, %r14;
$L__BB0_8:
	add.s32 	%r76, %r7, 2;
	setp.eq.s32 	%p8, %r10, 2;
	@%p8 bra 	$L__BB0_12;
	ld.global.u32 	%r17, [%rd6+8];
	setp.ge.s32 	%p9, %r17, %r8;
	@%p9 bra 	$L__BB0_11;
	add.s32 	%r18, %r82, 1;
	mul.wide.s32 	%rd15, %r82, 4;
	add.s64 	%rd16, %rd1, %rd15;
	ld.global.u32 	%r65, [%rd16+4];
	st.global.u32 	[%rd16+4], %r17;
	st.global.u32 	[%rd6+8], %r65;
	mov.u32 	%r82, %r18;
$L__BB0_11:
	add.s32 	%r76, %r7, 3;
$L__BB0_12:
	sub.s32 	%r66, %r7, %r6;
	setp.gt.u32 	%p10, %r66, -4;
	@%p10 bra 	$L__BB0_23;
	sub.s32 	%r79, %r76, %r6;
$L__BB0_14:
	mul.wide.s32 	%rd17, %r76, 4;
	add.s64 	%rd7, %rd3, %rd17;
	ld.global.u32 	%r28, [%rd7+-8];
	setp.ge.s32 	%p11, %r28, %r8;
	@%p11 bra 	$L__BB0_16;
	add.s32 	%r29, %r82, 1;
	mul.wide.s32 	%rd18, %r82, 4;
	add.s64 	%rd19, %rd1, %rd18;
	ld.global.u32 	%r67, [%rd19+4];
	st.global.u32 	[%rd19+4], %r28;
	st.global.u32 	[%rd7+-8], %r67;
	mov.u32 	%r82, %r29;
$L__BB0_16:
	ld.global.u32 	%r31, [%rd7+-4];
	setp.ge.s32 	%p12, %r31, %r8;
	@%p12 bra 	$L__BB0_18;
	add.s32 	%r32, %r82, 1;
	mul.wide.s32 	%rd20, %r82, 4;
	add.s64 	%rd21, %rd1, %rd20;
	ld.global.u32 	%r68, [%rd21+4];
	st.global.u32 	[%rd21+4], %r31;
	st.global.u32 	[%rd7+-4], %r68;
	mov.u32 	%r82, %r32;
$L__BB0_18:
	ld.global.u32 	%r34, [%rd7];
	setp.ge.s32 	%p13, %r34, %r8;
	@%p13 bra 	$L__BB0_20;
	add.s32 	%r35, %r82, 1;
	mul.wide.s32 	%rd22, %r82, 4;
	add.s64 	%rd23, %rd1, %rd22;
	ld.global.u32 	%r69, [%rd23+4];
	st.global.u32 	[%rd23+4], %r34;
	st.global.u32 	[%rd7], %r69;
	mov.u32 	%r82, %r35;
$L__BB0_20:
	ld.global.u32 	%r37, [%rd7+4];
	setp.ge.s32 	%p14, %r37, %r8;
	@%p14 bra 	$L__BB0_22;
	add.s32 	%r38, %r82, 1;
	mul.wide.s32 	%rd24, %r82, 4;
	add.s64 	%rd25, %rd1, %rd24;
	ld.global.u32 	%r70, [%rd25+4];
	st.global.u32 	[%rd25+4], %r37;
	st.global.u32 	[%rd7+4], %r70;
	mov.u32 	%r82, %r38;
$L__BB0_22:
	add.s32 	%r76, %r76, 4;
	add.s32 	%r79, %r79, 4;
	setp.ne.s32 	%p15, %r79, 0;
	@%p15 bra 	$L__BB0_14;
$L__BB0_23:
	mul.wide.s32 	%rd26, %r82, 4;
	add.s64 	%rd27, %rd1, %rd26;
	ld.global.u32 	%r71, [%rd27+4];
	ld.global.u32 	%r72, [%rd5];
	st.global.u32 	[%rd27+4], %r72;
	st.global.u32 	[%rd5], %r71;
	setp.le.s32 	%p16, %r82, %r7;
	add.s32 	%r88, %r73, -2;
	@%p16 bra 	$L__BB0_25;
	st.local.u32 	[%rd4+-4], %r7;
	st.local.u32 	[%rd4], %r82;
	mov.u32 	%r88, %r73;
$L__BB0_25:
	add.s32 	%r45, %r82, 2;
	setp.ge.s32 	%p17, %r45, %r6;
	@%p17 bra 	$L__BB0_27;
	mul.wide.s32 	%rd28, %r88, 4;
	add.s64 	%rd29, %rd2, %rd28;
	st.local.u32 	[%rd29+4], %r45;
	add.s32 	%r88, %r88, 2;
	st.local.u32 	[%rd29+8], %r6;
$L__BB0_27:
	setp.gt.s32 	%p18, %r88, -1;
	mov.u32 	%r73, %r88;
	@%p18 bra 	$L__BB0_3;
$L__BB0_28:
	ret;

}
	// .globl	_Z11mergeKernelPiS_ii
.visible .entry _Z11mergeKernelPiS_ii(
	.param .u64 .ptr .align 1 _Z11mergeKernelPiS_ii_param_0,
	.param .u64 .ptr .align 1 _Z11mergeKernelPiS_ii_param_1,
	.param .u32 _Z11mergeKernelPiS_ii_param_2,
	.param .u32 _Z11mergeKernelPiS_ii_param_3
)
{
	.reg .pred 	%p<26>;
	.reg .b32 	%r<141>;
	.reg .b64 	%rd<35>;

	ld.param.u64 	%rd5, [_Z11mergeKernelPiS_ii_param_0];
	ld.param.u64 	%rd6, [_Z11mergeKernelPiS_ii_param_1];
	ld.param.u32 	%r68, [_Z11mergeKernelPiS_ii_param_2];
	ld.param.u32 	%r69, [_Z11mergeKernelPiS_ii_param_3];
	cvta.to.global.u64 	%rd1, %rd6;
	cvta.to.global.u64 	%rd2, %rd5;
	mov.u32 	%r70, %tid.x;
	mov.u32 	%r71, %ctaid.x;
	mov.u32 	%r72, %ntid.x;
	mad.lo.s32 	%r1, %r71, %r72, %r70;
	add.s32 	%r2, %r68, -1;
	add.s32 	%r73, %r2, %r69;
	div.s32 	%r74, %r73, %r69;
	shr.u32 	%r75, %r74, 31;
	add.s32 	%r76, %r74, %r75;
	shr.s32 	%r77, %r76, 1;
	setp.ge.s32 	%p1, %r1, %r77;
	@%p1 bra 	$L__BB1_24;
	mul.lo.s32 	%r78, %r1, %r69;
	shl.b32 	%r135, %r78, 1;
	add.s32 	%r79, %r69, %r135;
	add.s32 	%r4, %r79, -1;
	min.s32 	%r5, %r4, %r2;
	add.s32 	%r6, %r5, 1;
	add.s32 	%r80, %r5, %r69;
	min.s32 	%r7, %r80, %r2;
	setp.ge.s32 	%p2, %r6, %r68;
	@%p2 bra 	$L__BB1_24;
	setp.gt.s32 	%p3, %r135, %r5;
	setp.ge.s32 	%p4, %r4, %r7;
	or.pred  	%p5, %p3, %p4;
	mov.u32 	%r115, %r135;
	mov.u32 	%r116, %r6;
	mov.u32 	%r124, %r135;
	@%p5 bra 	$L__BB1_3;
	bra.uni 	$L__BB1_25;
$L__BB1_3:
	setp.lt.s32 	%p11, %r5, %r115;
	@%p11 bra 	$L__BB1_10;
	sub.s32 	%r89, %r6, %r115;
	and.b32  	%r11, %r89, 3;
	setp.eq.s32 	%p12, %r11, 0;
	mov.u32 	%r122, %r115;
	@%p12 bra 	$L__BB1_7;
	neg.s32 	%r118, %r11;
	mov.u32 	%r122, %r115;
$L__BB1_6:
	.pragma "nounroll";
	mul.wide.s32 	%rd13, %r124, 4;
	add.s64 	%rd14, %rd1, %rd13;
	mul.wide.s32 	%rd15, %r122, 4;
	add.s64 	%rd16, %rd2, %rd15;
	add.s32 	%r122, %r122, 1;
	ld.global.u32 	%r90, [%rd16];
	add.s32 	%r124, %r124, 1;
	st.global.u32 	[%rd14], %r90;
	add.s32 	%r118, %r118, 1;
	setp.ne.s32 	%p13, %r118, 0;
	@%p13 bra 	$L__BB1_6;
$L__BB1_7:
	sub.s32 	%r91, %r5, %r115;
	setp.lt.u32 	%p14, %r91, 3;
	@%p14 bra 	$L__BB1_10;
	add.s64 	%rd3, %rd1, 8;
	sub.s32 	%r131, %r122, %r5;
	add.s32 	%r130, %r122, -1;
$L__BB1_9:
	mul.wide.s32 	%rd17, %r124, 4;
	add.s64 	%rd18, %rd3, %rd17;
	add.s32 	%r92, %r130, 1;
	mul.wide.s32 	%rd19, %r92, 4;
	add.s64 	%rd20, %rd2, %rd19;
	ld.global.u32 	%r93, [%rd20];
	st.global.u32 	[%rd18+-8], %r93;
	ld.global.u32 	%r94, [%rd20+4];
	st.global.u32 	[%rd18+-4], %r94;
	ld.global.u32 	%r95, [%rd20+8];
	st.global.u32 	[%rd18], %r95;
	ld.global.u32 	%r96, [%rd20+12];
	add.s32 	%r124, %r124, 4;
	st.global.u32 	[%rd18+4], %r96;
	add.s32 	%r131, %r131, 4;
	add.s32 	%r130, %r130, 4;
	setp.eq.s32 	%p15, %r131, 1;
	@%p15 bra 	$L__BB1_10;
	bra.uni 	$L__BB1_9;
$L__BB1_10:
	setp.lt.s32 	%p16, %r7, %r116;
	@%p16 bra 	$L__BB1_17;
	sub.s32 	%r97, %r7, %r116;
	add.s32 	%r98, %r97, 1;
	and.b32  	%r31, %r98, 3;
	setp.eq.s32 	%p17, %r31, 0;
	@%p17 bra 	$L__BB1_14;
	neg.s32 	%r125, %r31;
$L__BB1_13:
	.pragma "nounroll";
	mul.wide.s32 	%rd21, %r124, 4;
	add.s64 	%rd22, %rd1, %rd21;
	mul.wide.s32 	%rd23, %r116, 4;
	add.s64 	%rd24, %rd2, %rd23;
	add.s32 	%r116, %r116, 1;
	ld.global.u32 	%r99, [%rd24];
	add.s32 	%r124, %r124, 1;
	st.global.u32 	[%rd22], %r99;
	add.s32 	%r125, %r125, 1;
	setp.ne.s32 	%p18, %r125, 0;
	@%p18 bra 	$L__BB1_13;
$L__BB1_14:
	setp.lt.u32 	%p19, %r97, 3;
	@%p19 bra 	$L__BB1_17;
	add.s64 	%rd4, %rd1, 8;
	sub.s32 	%r137, %r116, %r7;
	add.s32 	%r136, %r116, -1;
$L__BB1_16:
	mul.wide.s32 	%rd25, %r124, 4;
	add.s64 	%rd26, %rd4, %rd25;
	add.s32 	%r101, %r136, 1;
	mul.wide.s32 	%rd27, %r101, 4;
	add.s64 	%rd28, %rd2, %rd27;
	ld.global.u32 	%r102, [%rd28];
	st.global.u32 	[%rd26+-8], %r102;
	ld.global.u32 	%r103, [%rd28+4];
	st.global.u32 	[%rd26+-4], %r103;
	ld.global.u32 	%r104, [%rd28+8];
	st.global.u32 	[%rd26], %r104;
	ld.global.u32 	%r105, [%rd28+12];
	add.s32 	%r124, %r124, 4;
	st.global.u32 	[%rd26+4], %r105;
	add.s32 	%r137, %r137, 4;
	add.s32 	%r136, %r136, 4;
	setp.eq.s32 	%p20, %r137, 1;
	@%p20 bra 	$L__BB1_17;
	bra.uni 	$L__BB1_16;
$L__BB1_17:
	setp.lt.s32 	%p21, %r7, %r135;
	@%p21 bra 	$L__BB1_24;
	sub.s32 	%r106, %r7, %r135;
	add.s32 	%r107, %r106, 1;
	and.b32  	%r49, %r107, 3;
	setp.eq.s32 	%p22, %r49, 0;
	@%p22 bra 	$L__BB1_21;
	neg.s32 	%r133, %r49;
$L__BB1_20:
	.pragma "nounroll";
	mul.wide.s32 	%rd29, %r135, 4;
	add.s64 	%rd30, %rd2, %rd29;
	add.s64 	%rd31, %rd1, %rd29;
	ld.global.u32 	%r108, [%rd31];
	st.global.u32 	[%rd30], %r108;
	add.s32 	%r135, %r135, 1;
	add.s32 	%r133, %r133, 1;
	setp.ne.s32 	%p23, %r133, 0;
	@%p23 bra 	$L__BB1_20;
$L__BB1_21:
	setp.lt.u32 	%p24, %r106, 3;
	@%p24 bra 	$L__BB1_24;
	sub.s32 	%r140, %r135, %r7;
	add.s32 	%r139, %r135, -1;
$L__BB1_23:
	add.s32 	%r110, %r139, 1;
	mul.wide.s32 	%rd32, %r110, 4;
	add.s64 	%rd33, %rd1, %rd32;
	ld.global.u32 	%r111, [%rd33];
	add.s64 	%rd34, %rd2, %rd32;
	st.global.u32 	[%rd34], %r111;
	ld.global.u32 	%r112, [%rd33+4];
	st.global.u32 	[%rd34+4], %r112;
	ld.global.u32 	%r113, [%rd33+8];
	st.global.u32 	[%rd34+8], %r113;
	ld.global.u32 	%r114, [%rd33+12];
	st.global.u32 	[%rd34+12], %r114;
	add.s32 	%r140, %r140, 4;
	add.s32 	%r139, %r139, 4;
	setp.ne.s32 	%p25, %r140, 1;
	@%p25 bra 	$L__BB1_23;
$L__BB1_24:
	ret;
$L__BB1_25:
	mul.wide.s32 	%rd7, %r115, 4;
	add.s64 	%rd8, %rd2, %rd7;
	ld.global.u32 	%r81, [%rd8];
	mul.wide.s32 	%rd9, %r116, 4;
	add.s64 	%rd10, %rd2, %rd9;
	ld.global.u32 	%r83, [%rd10];
	setp.gt.s32 	%p6, %r81, %r83;
	setp.le.s32 	%p7, %r81, %r83;
	selp.u32 	%r85, 1, 0, %p7;
	add.s32 	%r115, %r115, %r85;
	selp.u32 	%r86, 1, 0, %p6;
	add.s32 	%r116, %r116, %r86;
	min.s32 	%r87, %r81, %r83;
	mul.wide.s32 	%rd11, %r124, 4;
	add.s64 	%rd12, %rd1, %rd11;
	st.global.u32 	[%rd12], %r87;
	add.s32 	%r124, %r124, 1;
	setp.le.s32 	%p8, %r115, %r5;
	setp.le.s32 	%p9, %r116, %r7;
	and.pred  	%p10, %p8, %p9;
	@%p10 bra 	$L__BB1_25;
	bra.uni 	$L__BB1_3;

}


// ===== COMPILED SASS (sm_100) =====

	.target	sm_100

	.elftype	@"ET_EXEC"


//--------------------- .note.nv.tkinfo           --------------------------
	.section	.note.nv.tkinfo,"",@"SHT_NOTE"
	.sectionflags	@"SHF_NOTE_NV_TKINFO"
	.tkinfo
        /*0018*/ 	.word	0x00000002
        /*0030*/ 	.string	""
        /*0030*/ 	.string	"ptxas"
        /*0030*/ 	.string	"Cuda compilation tools, release 13.0, V13.0.88"
        /*0030*/ 	.string	"Build cuda_13.0.r13.0/compiler.36424714_0"
        /*0030*/ 	.string	"-arch sm_100 -m 64 "



//--------------------- .note.nv.cuinfo           --------------------------
	.section	.note.nv.cuinfo,"",@"SHT_NOTE"
	.sectionflags	@"SHF_NOTE_NV_CUINFO"
        /*0018*/ 	.short	0x0002
        /*001a*/ 	.short	0x0064
        /*001c*/ 	.short	0x0082
	.zero		2


//--------------------- .nv.info                  --------------------------
	.section	.nv.info,"",@"SHT_CUDA_INFO"
	.align	4


	//----- nvinfo : EIATTR_REGCOUNT
	.align		4
        /*0000*/ 	.byte	0x04, 0x2f
        /*0002*/ 	.short	(.L_1 - .L_0)
	.align		4
.L_0:
        /*0004*/ 	.word	index@(_Z15quicksortKernelPii)
        /*0008*/ 	.word	0x00000020


	//----- nvinfo : EIATTR_FRAME_SIZE
	.align		4
.L_1:
        /*000c*/ 	.byte	0x04, 0x11
        /*000e*/ 	.short	(.L_3 - .L_2)
	.align		4
.L_2:
        /*0010*/ 	.word	index@(_Z15quicksortKernelPii)
        /*0014*/ 	.word	0x00000060


	//----- nvinfo : EIATTR_REGCOUNT
	.align		4
.L_3:
        /*0018*/ 	.byte	0x04, 0x2f
        /*001a*/ 	.short	(.L_5 - .L_4)
	.align		4
.L_4:
        /*001c*/ 	.word	index@(_Z11mergeKernelPiS_ii)
        /*0020*/ 	.word	0x0000001a


	//----- nvinfo : EIATTR_FRAME_SIZE
	.align		4
.L_5:
        /*0024*/ 	.byte	0x04, 0x11
        /*0026*/ 	.short	(.L_7 - .L_6)
	.align		4
.L_6:
        /*0028*/ 	.word	index@(_Z11mergeKernelPiS_ii)
        /*002c*/ 	.word	0x00000000


	//----- nvinfo : EIATTR_MIN_STACK_SIZE
	.align		4
.L_7:
        /*0030*/ 	.byte	0x04, 0x12
        /*0032*/ 	.short	(.L_9 - .L_8)
	.align		4
.L_8:
        /*0034*/ 	.word	index@(_Z11mergeKernelPiS_ii)
        /*0038*/ 	.word	0x00000000


	//----- nvinfo : EIATTR_MIN_STACK_SIZE
	.align		4
.L_9:
        /*003c*/ 	.byte	0x04, 0x12
        /*003e*/ 	.short	(.L_11 - .L_10)
	.align		4
.L_10:
        /*0040*/ 	.word	index@(_Z15quicksortKernelPii)
        /*0044*/ 	.word	0x00000060
.L_11:


//--------------------- .nv.compat                --------------------------
	.section	.nv.compat,"",@"SHT_CUDA_COMPAT_INFO"
	.align	4
        /*0000*/ 	.byte	0x02, 0x09, 0x00, 0x00, 0x02, 0x02, 0x01, 0x00, 0x02, 0x05, 0x05, 0x00, 0x03, 0x07, 0x01, 0x01
        /*0010*/ 	.byte	0x02, 0x03, 0x00, 0x00, 0x02, 0x06, 0x01, 0x00, 0x04, 0x0b, 0x08, 0x00, 0x09, 0x00, 0x00, 0x00
        /*0020*/ 	.byte	0x00, 0x00, 0x00, 0x00


//--------------------- .nv.info._Z11mergeKernelPiS_ii --------------------------
	.section	.nv.info._Z11mergeKernelPiS_ii,"",@"SHT_CUDA_INFO"
	.sectionflags	@""
	.align	4


	//----- nvinfo : EIATTR_CUDA_API_VERSION
	.align		4
        /*0000*/ 	.byte	0x04, 0x37
        /*0002*/ 	.short	(.L_13 - .L_12)
.L_12:
        /*0004*/ 	.word	0x00000082


	//----- nvinfo : EIATTR_KPARAM_INFO
	.align		4
.L_13:
        /*0008*/ 	.byte	0x04, 0x17
        /*000a*/ 	.short	(.L_15 - .L_14)
.L_14:
        /*000c*/ 	.word	0x00000000
        /*0010*/ 	.short	0x0003
        /*0012*/ 	.short	0x0014
        /*0014*/ 	.byte	0x00, 0xf0, 0x11, 0x00


	//----- nvinfo : EIATTR_KPARAM_INFO
	.align		4
.L_15:
        /*0018*/ 	.byte	0x04, 0x17
        /*001a*/ 	.short	(.L_17 - .L_16)
.L_16:
        /*001c*/ 	.word	0x00000000
        /*0020*/ 	.short	0x0002
        /*0022*/ 	.short	0x0010
        /*0024*/ 	.byte	0x00, 0xf0, 0x11, 0x00


	//----- nvinfo : EIATTR_KPARAM_INFO
	.align		4
.L_17:
        /*0028*/ 	.byte	0x04, 0x17
        /*002a*/ 	.short	(.L_19 - .L_18)
.L_18:
        /*002c*/ 	.word	0x00000000
        /*0030*/ 	.short	0x0001
        /*0032*/ 	.short	0x0008
        /*0034*/ 	.byte	0x00, 0xf5, 0x21, 0x00


	//----- nvinfo : EIATTR_KPARAM_INFO
	.align		4
.L_19:
        /*0038*/ 	.byte	0x04, 0x17
        /*003a*/ 	.short	(.L_21 - .L_20)
.L_20:
        /*003c*/ 	.word	0x00000000
        /*0040*/ 	.short	0x0000
        /*0042*/ 	.short	0x0000
        /*0044*/ 	.byte	0x00, 0xf5, 0x21, 0x00


	//----- nvinfo : EIATTR_SPARSE_MMA_MASK
	.align		4
.L_21:
        /*0048*/ 	.byte	0x03, 0x50
        /*004a*/ 	.short	0x0000


	//----- nvinfo : EIATTR_MAXREG_COUNT
	.align		4
        /*004c*/ 	.byte	0x03, 0x1b
        /*004e*/ 	.short	0x00ff


	//----- nvinfo : EIATTR_MERCURY_ISA_VERSION
	.align		4
        /*0050*/ 	.byte	0x03, 0x5f
        /*0052*/ 	.short	0x0101


	//----- nvinfo : EIATTR_VRC_CTA_INIT_COUNT
	.align		4
        /*0054*/ 	.byte	0x02, 0x4a
	.zero		1
	.zero		1


	//----- nvinfo : EIATTR_EXIT_INSTR_OFFSETS
	.align		4
        /*0058*/ 	.byte	0x04, 0x1c
        /*005a*/ 	.short	(.L_23 - .L_22)


	//   ....[0]....
.L_22:
        /*005c*/ 	.word	0x00000220


	//   ....[1]....
        /*0060*/ 	.word	0x000002a0


	//   ....[2]....
        /*0064*/ 	.word	0x00000a90


	//   ....[3]....
        /*0068*/ 	.word	0x00000bc0


	//   ....[4]....
        /*006c*/ 	.word	0x00000d00


	//----- nvinfo : EIATTR_CRS_STACK_SIZE
	.align		4
.L_23:
        /*0070*/ 	.byte	0x04, 0x1e
        /*0072*/ 	.short	(.L_25 - .L_24)
.L_24:
        /*0074*/ 	.word	0x00000000


	//----- nvinfo : EIATTR_CBANK_PARAM_SIZE
	.align		4
.L_25:
        /*0078*/ 	.byte	0x03, 0x19
        /*007a*/ 	.short	0x0018


	//----- nvinfo : EIATTR_PARAM_CBANK
	.align		4
        /*007c*/ 	.byte	0x04, 0x0a
        /*007e*/ 	.short	(.L_27 - .L_26)
	.align		4
.L_26:
        /*0080*/ 	.word	index@(.nv.constant0._Z11mergeKernelPiS_ii)
        /*0084*/ 	.short	0x0380
        /*0086*/ 	.short	0x0018


	//----- nvinfo : EIATTR_SW_WAR
	.align		4
.L_27:
        /*0088*/ 	.byte	0x04, 0x36
        /*008a*/ 	.short	(.L_29 - .L_28)
.L_28:
        /*008c*/ 	.word	0x00000008
.L_29:


//--------------------- .nv.info._Z15quicksortKernelPii --------------------------
	.section	.nv.info._Z15quicksortKernelPii,"",@"SHT_CUDA_INFO"
	.sectionflags	@""
	.align	4


	//----- nvinfo : EIATTR_CUDA_API_VERSION
	.align		4
        /*0000*/ 	.byte	0x04, 0x37
        /*0002*/ 	.short	(.L_31 - .L_30)
.L_30:
        /*0004*/ 	.word	0x00000082


	//----- nvinfo : EIATTR_KPARAM_INFO
	.align		4
.L_31:
        /*0008*/ 	.byte	0x04, 0x17
        /*000a*/ 	.short	(.L_33 - .L_32)
.L_32:
        /*000c*/ 	.word	0x00000000
        /*0010*/ 	.short	0x0001
        /*0012*/ 	.short	0x0008
        /*0014*/ 	.byte	0x00, 0xf0, 0x11, 0x00


	//----- nvinfo : EIATTR_KPARAM_INFO
	.align		4
.L_33:
        /*0018*/ 	.byte	0x04, 0x17
        /*001a*/ 	.short	(.L_35 - .L_34)
.L_34:
        /*001c*/ 	.word	0x00000000
        /*0020*/ 	.short	0x0000
        /*0022*/ 	.short	0x0000
        /*0024*/ 	.byte	0x00, 0xf5, 0x21, 0x00


	//----- nvinfo : EIATTR_SPARSE_MMA_MASK
	.align		4
.L_35:
        /*0028*/ 	.byte	0x03, 0x50
        /*002a*/ 	.short	0x0000


	//----- nvinfo : EIATTR_MAXREG_COUNT
	.align		4
        /*002c*/ 	.byte	0x03, 0x1b
        /*002e*/ 	.short	0x00ff


	//----- nvinfo : EIATTR_MERCURY_ISA_VERSION
	.align		4
        /*0030*/ 	.byte	0x03, 0x5f
        /*0032*/ 	.short	0x0101


	//----- nvinfo : EIATTR_VRC_CTA_INIT_COUNT
	.align		4
        /*0034*/ 	.byte	0x02, 0x4a
	.zero		1
	.zero		1


	//----- nvinfo : EIATTR_EXIT_INSTR_OFFSETS
	.align		4
        /*0038*/ 	.byte	0x04, 0x1c
        /*003a*/ 	.short	(.L_37 - .L_36)


	//   ....[0]....
.L_36:
        /*003c*/ 	.word	0x00000080


	//   ....[1]....
        /*0040*/ 	.word	0x00000220


	//   ....[2]....
        /*0044*/ 	.word	0x000009e0


	//----- nvinfo : EIATTR_CRS_STACK_SIZE
	.align		4
.L_37:
        /*0048*/ 	.byte	0x04, 0x1e
        /*004a*/ 	.short	(.L_39 - .L_38)
.L_38:
        /*004c*/ 	.word	0x00000000


	//----- nvinfo : EIATTR_CBANK_PARAM_SIZE
	.align		4
.L_39:
        /*0050*/ 	.byte	0x03, 0x19
        /*0052*/ 	.short	0x000c


	//----- nvinfo : EIATTR_PARAM_CBANK
	.align		4
        /*0054*/ 	.byte	0x04, 0x0a
        /*0056*/ 	.short	(.L_41 - .L_40)
	.align		4
.L_40:
        /*0058*/ 	.word	index@(.nv.constant0._Z15quicksortKernelPii)
        /*005c*/ 	.short	0x0380
        /*005e*/ 	.short	0x000c


	//----- nvinfo : EIATTR_SW_WAR
	.align		4
.L_41:
        /*0060*/ 	.byte	0x04, 0x36
        /*0062*/ 	.short	(.L_43 - .L_42)
.L_42:
        /*0064*/ 	.word	0x00000008
.L_43:


//--------------------- .nv.callgraph             --------------------------
	.section	.nv.callgraph,"",@"SHT_CUDA_CALLGRAPH"
	.align	4
	.sectionentsize	8
	.align		4
        /*0000*/ 	.word	0x00000000
	.align		4
        /*0004*/ 	.word	0xffffffff
	.align		4
        /*0008*/ 	.word	0x00000000
	.align		4
        /*000c*/ 	.word	0xfffffffe
	.align		4
        /*0010*/ 	.word	0x00000000
	.align		4
        /*0014*/ 	.word	0xfffffffd
	.align		4
        /*0018*/ 	.word	0x00000000
	.align		4
        /*001c*/ 	.word	0xfffffffc


//--------------------- .text._Z11mergeKernelPiS_ii --------------------------
	.section	.text._Z11mergeKernelPiS_ii,"ax",@progbits
	.align	128
        .global         _Z11mergeKernelPiS_ii
        .type           _Z11mergeKernelPiS_ii,@function
        .size           _Z11mergeKernelPiS_ii,(.L_x_31 - _Z11mergeKernelPiS_ii)
        .other          _Z11mergeKernelPiS_ii,@"STO_CUDA_ENTRY STV_DEFAULT"
_Z11mergeKernelPiS_ii:
.text._Z11mergeKernelPiS_ii:
[----:B------:R-:W-:Y:S08]  /*0000*/  LDC R1, c[0x0][0x37c] ;  /* 0x0000df00ff017b82 */ /* 0x000ff00000000800 */
[----:B------:R-:W0:Y:S08]  /*0010*/  LDC.64 R2, c[0x0][0x390] ;  /* 0x0000e400ff027b82 */ /* 0x000e300000000a00 */
[----:B------:R-:W1:Y:S01]  /*0020*/  S2UR UR4, SR_CTAID.X ;  /* 0x00000000000479c3 */ /* 0x000e620000002500 */
[----:B0-----:R-:W-:-:S02]  /*0030*/  IABS R9, R3 ;  /* 0x0000000300097213 */ /* 0x001fc40000000000 */
[----:B------:R-:W-:Y:S02]  /*0040*/  IADD3 R6, PT, PT, R2, -0x1, RZ ;  /* 0xffffffff02067810 */ /* 0x000fe40007ffe0ff */
[----:B------:R-:W0:Y:S03]  /*0050*/  I2F.RP R7, R9 ;  /* 0x0000000900077306 */ /* 0x000e260000209400 */
[----:B------:R-:W-:-:S05]  /*0060*/  IMAD.IADD R0, R6, 0x1, R3 ;  /* 0x0000000106007824 */ /* 0x000fca00078e0203 */
[----:B0-----:R-:W0:Y:S02]  /*0070*/  MUFU.RCP R7, R7 ;  /* 0x0000000700077308 */ /* 0x001e240000001000 */
[----:B0-----:R-:W-:Y:S02]  /*0080*/  VIADD R4, R7, 0xffffffe ;  /* 0x0ffffffe07047836 */ /* 0x001fe40000000000 */
[----:B------:R-:W1:Y:S04]  /*0090*/  S2R R7, SR_TID.X ;  /* 0x0000000000077919 */ /* 0x000e680000002100 */
[----:B------:R0:W2:Y:S02]  /*00a0*/  F2I.FTZ.U32.TRUNC.NTZ R5, R4 ;  /* 0x0000000400057305 */ /* 0x0000a4000021f000 */
[----:B0-----:R-:W-:-:S02]  /*00b0*/  IMAD.MOV.U32 R4, RZ, RZ, RZ ;  /* 0x000000ffff047224 */ /* 0x001fc400078e00ff */
[----:B--2---:R-:W-:-:S04]  /*00c0*/  IMAD.MOV R8, RZ, RZ, -R5 ;  /* 0x000000ffff087224 */ /* 0x004fc800078e0a05 */
[----:B------:R-:W-:Y:S01]  /*00d0*/  IMAD R11, R8, R9, RZ ;  /* 0x00000009080b7224 */ /* 0x000fe200078e02ff */
[----:B------:R-:W-:Y:S02]  /*00e0*/  IABS R8, R0 ;  /* 0x0000000000087213 */ /* 0x000fe40000000000 */
[----:B------:R-:W-:Y:S01]  /*00f0*/  LOP3.LUT R0, R0, R3, RZ, 0x3c, !PT ;  /* 0x0000000300007212 */ /* 0x000fe200078e3cff */
[----:B------:R-:W-:-:S03]  /*0100*/  IMAD.HI.U32 R5, R5, R11, R4 ;  /* 0x0000000b05057227 */ /* 0x000fc600078e0004 */
[----:B------:R-:W-:Y:S02]  /*0110*/  ISETP.GE.AND P1, PT, R0, RZ, PT ;  /* 0x000000ff0000720c */ /* 0x000fe40003f26270 */
[----:B------:R-:W1:Y:S01]  /*0120*/  LDC R0, c[0x0][0x360] ;  /* 0x0000d800ff007b82 */ /* 0x000e620000000800 */
[----:B------:R-:W-:-:S05]  /*0130*/  IMAD.HI.U32 R5, R5, R8, RZ ;  /* 0x0000000805057227 */ /* 0x000fca00078e00ff */
[----:B------:R-:W-:-:S05]  /*0140*/  IADD3 R4, PT, PT, -R5, RZ, RZ ;  /* 0x000000ff05047210 */ /* 0x000fca0007ffe1ff */
[----:B------:R-:W-:-:S05]  /*0150*/  IMAD R4, R9, R4, R8 ;  /* 0x0000000409047224 */ /* 0x000fca00078e0208 */
[----:B------:R-:W-:Y:S01]  /*0160*/  ISETP.GT.U32.AND P2, PT, R9, R4, PT ;  /* 0x000000040900720c */ /* 0x000fe20003f44070 */
[----:B-1----:R-:W-:-:S12]  /*0170*/  IMAD R0, R0, UR4, R7 ;  /* 0x0000000400007c24 */ /* 0x002fd8000f8e0207 */
[----:B------:R-:W-:Y:S02]  /*0180*/  @!P2 IMAD.IADD R4, R4, 0x1, -R9 ;  /* 0x000000010404a824 */ /* 0x000fe400078e0a09 */
[----:B------:R-:W-:Y:S01]  /*0190*/  @!P2 VIADD R5, R5, 0x1 ;  /* 0x000000010505a836 */ /* 0x000fe20000000000 */
[----:B------:R-:W-:Y:S02]  /*01a0*/  ISETP.NE.AND P2, PT, R3, RZ, PT ;  /* 0x000000ff0300720c */ /* 0x000fe40003f45270 */
[----:B------:R-:W-:-:S13]  /*01b0*/  ISETP.GE.U32.AND P0, PT, R4, R9, PT ;  /* 0x000000090400720c */ /* 0x000fda0003f06070 */
[----:B------:R-:W-:-:S05]  /*01c0*/  @P0 IADD3 R5, PT, PT, R5, 0x1, RZ ;  /* 0x0000000105050810 */ /* 0x000fca0007ffe0ff */
[----:B------:R-:W-:Y:S01]  /*01d0*/  @!P1 IMAD.MOV R5, RZ, RZ, -R5 ;  /* 0x000000ffff059224 */ /* 0x000fe200078e0a05 */
[----:B------:R-:W-:-:S04]  /*01e0*/  @!P2 LOP3.LUT R5, RZ, R3, RZ, 0x33, !PT ;  /* 0x00000003ff05a212 */ /* 0x000fc800078e33ff */
[----:B------:R-:W-:-:S04]  /*01f0*/  LEA.HI R5, R5, R5, RZ, 0x1 ;  /* 0x0000000505057211 */ /* 0x000fc800078f08ff */
[----:B------:R-:W-:-:S04]  /*0200*/  SHF.R.S32.HI R5, RZ, 0x1, R5 ;  /* 0x00000001ff057819 */ /* 0x000fc80000011405 */
[----:B------:R-:W-:-:S13]  /*0210*/  ISETP.GE.AND P0, PT, R0, R5, PT ;  /* 0x000000050000720c */ /* 0x000fda0003f06270 */
[----:B------:R-:W-:Y:S05]  /*0220*/  @P0 EXIT ;  /* 0x000000000000094d */ /* 0x000fea0003800000 */
[----:B------:R-:W-:-:S04]  /*0230*/  IMAD R0, R0, R3, RZ ;  /* 0x0000000300007224 */ /* 0x000fc800078e02ff */
[----:B------:R-:W-:-:S05]  /*0240*/  IMAD.SHL.U32 R8, R0, 0x2, RZ ;  /* 0x0000000200087824 */ /* 0x000fca00078e00ff */
[----:B------:R-:W-:-:S04]  /*0250*/  IADD3 R5, PT, PT, R8, -0x1, R3 ;  /* 0xffffffff08057810 */ /* 0x000fc80007ffe003 */
[----:B------:R-:W-:-:S04]  /*0260*/  VIMNMX R4, PT, PT, R6, R5, PT ;  /* 0x0000000506047248 */ /* 0x000fc80003fe0100 */
[C---:B------:R-:W-:Y:S02]  /*0270*/  IADD3 R10, PT, PT, R4.reuse, 0x1, RZ ;  /* 0x00000001040a7810 */ /* 0x040fe40007ffe0ff */
[----:B------:R-:W-:Y:S02]  /*0280*/  VIADDMNMX R0, R4, R3, R6, PT ;  /* 0x0000000304007246 */ /* 0x000fe40003800106 */
[----:B------:R-:W-:-:S13]  /*0290*/  ISETP.GE.AND P0, PT, R10, R2, PT ;  /* 0x000000020a00720c */ /* 0x000fda0003f06270 */
[----:B------:R-:W-:Y:S05]  /*02a0*/  @P0 EXIT ;  /* 0x000000000000094d */ /* 0x000fea0003800000 */
[----:B------:R-:W-:Y:S01]  /*02b0*/  IMAD.MOV.U32 R3, RZ, RZ, R8 ;  /* 0x000000ffff037224 */ /* 0x000fe200078e0008 */
[----:B------:R-:W0:Y:S01]  /*02c0*/  LDC.64 R6, c[0x0][0x380] ;  /* 0x0000e000ff067b82 */ /* 0x000e220000000a00 */
[----:B------:R-:W-:Y:S01]  /*02d0*/  ISETP.GE.AND P0, PT, R5, R0, PT ;  /* 0x000000000500720c */ /* 0x000fe20003f06270 */
[----:B------:R-:W1:Y:S01]  /*02e0*/  LDCU.64 UR4, c[0x0][0x358] ;  /* 0x00006b00ff0477ac */ /* 0x000e620008000a00 */
[----:B------:R-:W-:Y:S01]  /*02f0*/  BSSY.RECONVERGENT B0, `(.L_x_0) ;  /* 0x000001a000007945 */ /* 0x000fe20003800200 */
[----:B------:R-:W-:Y:S01]  /*0300*/  IMAD.MOV.U32 R5, RZ, RZ, R10 ;  /* 0x000000ffff057224 */ /* 0x000fe200078e000a */
[----:B------:R-:W-:Y:S01]  /*0310*/  ISETP.GT.OR P0, PT, R3, R4, P0 ;  /* 0x000000040300720c */ /* 0x000fe20000704670 */
[----:B------:R-:W-:Y:S01]  /*0320*/  IMAD.MOV.U32 R2, RZ, RZ, R3 ;  /* 0x000000ffff027224 */ /* 0x000fe200078e0003 */
[----:B------:R-:W-:Y:S01]  /*0330*/  MOV R11, R3 ;  /* 0x00000003000b7202 */ /* 0x000fe20000000f00 */
[----:B------:R-:W2:Y:S10]  /*0340*/  LDC.64 R8, c[0x0][0x388] ;  /* 0x0000e200ff087b82 */ /* 0x000eb40000000a00 */
[----:B------:R-:W-:Y:S05]  /*0350*/  @P0 BRA `(.L_x_1) ;  /* 0x00000000004c0947 */ /* 0x000fea0003800000 */
.L_x_2:
[----:B0-----:R-:W-:-:S04]  /*0360*/  IMAD.WIDE R12, R11, 0x4, R6 ;  /* 0x000000040b0c7825 */ /* 0x001fc800078e0206 */
[C---:B------:R-:W-:Y:S02]  /*0370*/  IMAD.WIDE R14, R5.reuse, 0x4, R6 ;  /* 0x00000004050e7825 */ /* 0x040fe400078e0206 */
[----:B-1----:R-:W3:Y:S04]  /*0380*/  LDG.E R12, desc[UR4][R12.64] ;  /* 0x000000040c0c7981 */ /* 0x002ee8000c1e1900 */
[----:B------:R-:W3:Y:S01]  /*0390*/  LDG.E R15, desc[UR4][R14.64] ;  /* 0x000000040e0f7981 */ /* 0x000ee2000c1e1900 */
[C---:B--2---:R-:W-:Y:S01]  /*03a0*/  IMAD.WIDE R16, R2.reuse, 0x4, R8 ;  /* 0x0000000402107825 */ /* 0x044fe200078e0208 */
[----:B------:R-:W-:Y:S02]  /*03b0*/  IADD3 R21, PT, PT, R5, 0x1, RZ ;  /* 0x0000000105157810 */ /* 0x000fe40007ffe0ff */
[----:B------:R-:W-:Y:S01]  /*03c0*/  IADD3 R2, PT, PT, R2, 0x1, RZ ;  /* 0x0000000102027810 */ /* 0x000fe20007ffe0ff */
[----:B------:R-:W-:Y:S01]  /*03d0*/  VIADD R19, R11, 0x1 ;  /* 0x000000010b137836 */ /* 0x000fe20000000000 */
[----:B---3--:R-:W-:-:S02]  /*03e0*/  ISETP.GT.AND P0, PT, R12, R15, PT ;  /* 0x0000000f0c00720c */ /* 0x008fc40003f04270 */
[CC--:B------:R-:W-:Y:S02]  /*03f0*/  ISETP.GT.AND P1, PT, R12.reuse, R15.reuse, PT ;  /* 0x0000000f0c00720c */ /* 0x0c0fe40003f24270 */
[----:B------:R-:W-:-:S05]  /*0400*/  VIMNMX R23, PT, PT, R12, R15, PT ;  /* 0x0000000f0c177248 */ /* 0x000fca0003fe0100 */
[----:B------:R3:W-:Y:S04]  /*0410*/  STG.E desc[UR4][R16.64], R23 ;  /* 0x0000001710007986 */ /* 0x0007e8000c101904 */
[----:B------:R-:W-:Y:S02]  /*0420*/  @!P0 IMAD.MOV R21, RZ, RZ, R5 ;  /* 0x000000ffff158224 */ /* 0x000fe400078e0205 */
[----:B------:R-:W-:Y:S02]  /*0430*/  @P1 IMAD.MOV R19, RZ, RZ, R11 ;  /* 0x000000ffff131224 */ /* 0x000fe400078e020b */
[----:B------:R-:W-:Y:S01]  /*0440*/  IMAD.MOV.U32 R5, RZ, RZ, R21 ;  /* 0x000000ffff057224 */ /* 0x000fe200078e0015 */
[----:B------:R-:W-:Y:S01]  /*0450*/  ISETP.GT.AND P0, PT, R21, R0, PT ;  /* 0x000000001500720c */ /* 0x000fe20003f04270 */
[----:B------:R-:W-:Y:S01]  /*0460*/  IMAD.MOV.U32 R11, RZ, RZ, R19 ;  /* 0x000000ffff0b7224 */ /* 0x000fe200078e0013 */
[----:B------:R-:W-:-:S13]  /*0470*/  ISETP.LE.AND P1, PT, R19, R4, PT ;  /* 0x000000041300720c */ /* 0x000fda0003f23270 */
[----:B---3--:R-:W-:Y:S05]  /*0480*/  @!P0 BRA P1, `(.L_x_2) ;  /* 0xfffffffc00b48947 */ /* 0x008fea000083ffff */
.L_x_1:
[----:B-1----:R-:W-:Y:S05]  /*0490*/  BSYNC.RECONVERGENT B0 ;  /* 0x0000000000007941 */ /* 0x002fea0003800200 */
.L_x_0:
[----:B------:R-:W-:Y:S01]  /*04a0*/  ISETP.GE.AND P0, PT, R4, R11, PT ;  /* 0x0000000b0400720c */ /* 0x000fe20003f06270 */
[----:B------:R-:W-:-:S12]  /*04b0*/  BSSY.RECONVERGENT B0, `(.L_x_3) ;  /* 0x000002e000007945 */ /* 0x000fd80003800200 */
[----:B------:R-:W-:Y:S05]  /*04c0*/  @!P0 BRA `(.L_x_4) ;  /* 0x0000000000b08947 */ /* 0x000fea0003800000 */
[----:B0-----:R-:W-:Y:S01]  /*04d0*/  IADD3 R6, PT, PT, R10, -R11, RZ ;  /* 0x8000000b0a067210 */ /* 0x001fe20007ffe0ff */
[--C-:B------:R-:W-:Y:S01]  /*04e0*/  IMAD.IADD R7, R4, 0x1, -R11.reuse ;  /* 0x0000000104077824 */ /* 0x100fe200078e0a0b */
[----:B------:R-:W-:Y:S01]  /*04f0*/  BSSY.RECONVERGENT B1, `(.L_x_5) ;  /* 0x0000012000017945 */ /* 0x000fe20003800200 */
[----:B------:R-:W-:Y:S01]  /*0500*/  IMAD.MOV.U32 R15, RZ, RZ, R11 ;  /* 0x000000ffff0f7224 */ /* 0x000fe200078e000b */
[----:B------:R-:W-:Y:S02]  /*0510*/  LOP3.LUT P0, R6, R6, 0x3, RZ, 0xc0, !PT ;  /* 0x0000000306067812 */ /* 0x000fe4000780c0ff */
[----:B------:R-:W-:-:S11]  /*0520*/  ISETP.GE.U32.AND P1, PT, R7, 0x3, PT ;  /* 0x000000030700780c */ /* 0x000fd60003f26070 */
[----:B------:R-:W-:Y:S05]  /*0530*/  @!P0 BRA `(.L_x_6) ;  /* 0x0000000000348947 */ /* 0x000fea0003800000 */
[----:B------:R-:W0:Y:S01]  /*0540*/  LDC.64 R12, c[0x0][0x380] ;  /* 0x0000e000ff0c7b82 */ /* 0x000e220000000a00 */
[----:B------:R-:W-:Y:S01]  /*0550*/  IADD3 R14, PT, PT, -R6, RZ, RZ ;  /* 0x000000ff060e7210 */ /* 0x000fe20007ffe1ff */
[----:B------:R-:W-:-:S06]  /*0560*/  IMAD.MOV.U32 R15, RZ, RZ, R11 ;  /* 0x000000ffff0f7224 */ /* 0x000fcc00078e000b */
[----:B--2---:R-:W1:Y:S02]  /*0570*/  LDC.64 R8, c[0x0][0x388] ;  /* 0x0000e200ff087b82 */ /* 0x004e640000000a00 */
.L_x_7:
[----:B0--3--:R-:W-:-:S06]  /*0580*/  IMAD.WIDE R6, R15, 0x4, R12 ;  /* 0x000000040f067825 */ /* 0x009fcc00078e020c */
[----:B------:R-:W2:Y:S01]  /*0590*/  LDG.E R7, desc[UR4][R6.64] ;  /* 0x0000000406077981 */ /* 0x000ea2000c1e1900 */
[----:B-1----:R-:W-:Y:S01]  /*05a0*/  IMAD.WIDE R10, R2, 0x4, R8 ;  /* 0x00000004020a7825 */ /* 0x002fe200078e0208 */
[----:B------:R-:W-:-:S03]  /*05b0*/  IADD3 R15, PT, PT, R15, 0x1, RZ ;  /* 0x000000010f0f7810 */ /* 0x000fc60007ffe0ff */
[----:B------:R-:W-:Y:S02]  /*05c0*/  VIADD R14, R14, 0x1 ;  /* 0x000000010e0e7836 */ /* 0x000fe40000000000 */
[----:B------:R-:W-:-:S03]  /*05d0*/  VIADD R2, R2, 0x1 ;  /* 0x0000000102027836 */ /* 0x000fc60000000000 */
[----:B------:R-:W-:Y:S01]  /*05e0*/  ISETP.NE.AND P0, PT, R14, RZ, PT ;  /* 0x000000ff0e00720c */ /* 0x000fe20003f05270 */
[----:B--2---:R3:W-:-:S12]  /*05f0*/  STG.E desc[UR4][R10.64], R7 ;  /* 0x000000070a007986 */ /* 0x0047d8000c101904 */
[----:B------:R-:W-:Y:S05]  /*0600*/  @P0 BRA `(.L_x_7) ;  /* 0xfffffffc00dc0947 */ /* 0x000fea000383ffff */
.L_x_6:
[----:B------:R-:W-:Y:S05]  /*0610*/  BSYNC.RECONVERGENT B1 ;  /* 0x0000000000017941 */ /* 0x000fea0003800200 */
.L_x_5:
[----:B------:R-:W-:Y:S05]  /*0620*/  @!P1 BRA `(.L_x_4) ;  /* 0x0000000000589947 */ /* 0x000fea0003800000 */
[----:B--2---:R-:W0:Y:S01]  /*0630*/  LDC.64 R8, c[0x0][0x388] ;  /* 0x0000e200ff087b82 */ /* 0x004e220000000a00 */
[C---:B------:R-:W-:Y:S02]  /*0640*/  IMAD.IADD R4, R15.reuse, 0x1, -R4 ;  /* 0x000000010f047824 */ /* 0x040fe400078e0a04 */
[----:B------:R-:W-:-:S05]  /*0650*/  VIADD R15, R15, 0xffffffff ;  /* 0xffffffff0f0f7836 */ /* 0x000fca0000000000 */
[----:B---3--:R-:W1:Y:S01]  /*0660*/  LDC.64 R6, c[0x0][0x380] ;  /* 0x0000e000ff067b82 */ /* 0x008e620000000a00 */
[----:B0-----:R-:W-:-:S04]  /*0670*/  IADD3 R8, P0, PT, R8, 0x8, RZ ;  /* 0x0000000808087810 */ /* 0x001fc80007f1e0ff */
[----:B------:R-:W-:-:S09]  /*0680*/  IADD3.X R9, PT, PT, RZ, R9, RZ, P0, !PT ;  /* 0x00000009ff097210 */ /* 0x000fd200007fe4ff */
.L_x_8:
[----:B------:R-:W-:-:S04]  /*0690*/  VIADD R13, R15, 0x1 ;  /* 0x000000010f0d7836 */ /* 0x000fc80000000000 */
[----:B-1----:R-:W-:-:S05]  /*06a0*/  IMAD.WIDE R12, R13, 0x4, R6 ;  /* 0x000000040d0c7825 */ /* 0x002fca00078e0206 */
[----:B----4-:R-:W2:Y:S01]  /*06b0*/  LDG.E R17, desc[UR4][R12.64] ;  /* 0x000000040c117981 */ /* 0x010ea2000c1e1900 */
[----:B------:R-:W-:-:S05]  /*06c0*/  IMAD.WIDE R10, R2, 0x4, R8 ;  /* 0x00000004020a7825 */ /* 0x000fca00078e0208 */
[----:B--2---:R4:W-:Y:S04]  /*06d0*/  STG.E desc[UR4][R10.64+-0x8], R17 ;  /* 0xfffff8110a007986 */ /* 0x0049e8000c101904 */
[----:B------:R-:W2:Y:S04]  /*06e0*/  LDG.E R19, desc[UR4][R12.64+0x4] ;  /* 0x000004040c137981 */ /* 0x000ea8000c1e1900 */
[----:B--2---:R4:W-:Y:S04]  /*06f0*/  STG.E desc[UR4][R10.64+-0x4], R19 ;  /* 0xfffffc130a007986 */ /* 0x0049e8000c101904 */
[----:B------:R-:W2:Y:S04]  /*0700*/  LDG.E R21, desc[UR4][R12.64+0x8] ;  /* 0x000008040c157981 */ /* 0x000ea8000c1e1900 */
[----:B--2---:R4:W-:Y:S04]  /*0710*/  STG.E desc[UR4][R10.64], R21 ;  /* 0x000000150a007986 */ /* 0x0049e8000c101904 */
[----:B------:R-:W2:Y:S01]  /*0720*/  LDG.E R23, desc[UR4][R12.64+0xc] ;  /* 0x00000c040c177981 */ /* 0x000ea2000c1e1900 */
[----:B------:R-:W-:Y:S01]  /*0730*/  IADD3 R4, PT, PT, R4, 0x4, RZ ;  /* 0x0000000404047810 */ /* 0x000fe20007ffe0ff */
[----:B------:R-:W-:-:S02]  /*0740*/  VIADD R15, R15, 0x4 ;  /* 0x000000040f0f7836 */ /* 0x000fc40000000000 */
[----:B------:R-:W-:Y:S01]  /*0750*/  VIADD R2, R2, 0x4 ;  /* 0x0000000402027836 */ /* 0x000fe20000000000 */
[----:B------:R-:W-:Y:S01]  /*0760*/  ISETP.NE.AND P0, PT, R4, 0x1, PT ;  /* 0x000000010400780c */ /* 0x000fe20003f05270 */
[----:B--2---:R4:W-:-:S12]  /*0770*/  STG.E desc[UR4][R10.64+0x4], R23 ;  /* 0x000004170a007986 */ /* 0x0049d8000c101904 */
[----:B------:R-:W-:Y:S05]  /*0780*/  @P0 BRA `(.L_x_8) ;  /* 0xfffffffc00c00947 */ /* 0x000fea000383ffff */
.L_x_4:
[----:B------:R-:W-:Y:S05]  /*0790*/  BSYNC.RECONVERGENT B0 ;  /* 0x0000000000007941 */ /* 0x000fea0003800200 */
.L_x_3:
[----:B------:R-:W-:Y:S01]  /*07a0*/  ISETP.GE.AND P0, PT, R0, R5, PT ;  /* 0x000000050000720c */ /* 0x000fe20003f06270 */
[----:B------:R-:W-:-:S12]  /*07b0*/  BSSY.RECONVERGENT B0, `(.L_x_9) ;  /* 0x000002c000007945 */ /* 0x000fd80003800200 */
[----:B------:R-:W-:Y:S05]  /*07c0*/  @!P0 BRA `(.L_x_10) ;  /* 0x0000000000a88947 */ /* 0x000fea0003800000 */
[----:B0-----:R-:W-:Y:S01]  /*07d0*/  IADD3 R6, PT, PT, R0, -R5, RZ ;  /* 0x8000000500067210 */ /* 0x001fe20007ffe0ff */
[----:B------:R-:W-:Y:S03]  /*07e0*/  BSSY.RECONVERGENT B1, `(.L_x_11) ;  /* 0x0000011000017945 */ /* 0x000fe60003800200 */
[C---:B------:R-:W-:Y:S01]  /*07f0*/  ISETP.GE.U32.AND P1, PT, R6.reuse, 0x3, PT ;  /* 0x000000030600780c */ /* 0x040fe20003f26070 */
[----:B------:R-:W-:-:S05]  /*0800*/  VIADD R4, R6, 0x1 ;  /* 0x0000000106047836 */ /* 0x000fca0000000000 */
[----:B------:R-:W-:-:S13]  /*0810*/  LOP3.LUT P0, R4, R4, 0x3, RZ, 0xc0, !PT ;  /* 0x0000000304047812 */ /* 0x000fda000780c0ff */
[----:B------:R-:W-:Y:S05]  /*0820*/  @!P0 BRA `(.L_x_12) ;  /* 0x0000000000308947 */ /* 0x000fea0003800000 */
[----:B---34-:R-:W0:Y:S01]  /*0830*/  LDC.64 R10, c[0x0][0x380] ;  /* 0x0000e000ff0a7b82 */ /* 0x018e220000000a00 */
[----:B------:R-:W-:-:S07]  /*0840*/  IMAD.MOV R4, RZ, RZ, -R4 ;  /* 0x000000ffff047224 */ /* 0x000fce00078e0a04 */
[----:B------:R-:W1:Y:S02]  /*0850*/  LDC.64 R6, c[0x0][0x388] ;  /* 0x0000e200ff067b82 */ /* 0x000e640000000a00 */
.L_x_13:
[----:B0-----:R-:W-:-:S06]  /*0860*/  IMAD.WIDE R12, R5, 0x4, R10 ;  /* 0x00000004050c7825 */ /* 0x001fcc00078e020a */
[----:B------:R-:W3:Y:S01]  /*0870*/  LDG.E R13, desc[UR4][R12.64] ;  /* 0x000000040c0d7981 */ /* 0x000ee2000c1e1900 */
[----:B-12---:R-:W-:Y:S01]  /*0880*/  IMAD.WIDE R8, R2, 0x4, R6 ;  /* 0x0000000402087825 */ /* 0x006fe200078e0206 */
[----:B------:R-:W-:-:S03]  /*0890*/  IADD3 R4, PT, PT, R4, 0x1, RZ ;  /* 0x0000000104047810 */ /* 0x000fc60007ffe0ff */
[----:B------:R-:W-:Y:S01]  /*08a0*/  VIADD R5, R5, 0x1 ;  /* 0x0000000105057836 */ /* 0x000fe20000000000 */
[----:B------:R-:W-:Y:S01]  /*08b0*/  ISETP.NE.AND P0, PT, R4, RZ, PT ;  /* 0x000000ff0400720c */ /* 0x000fe20003f05270 */
[----:B------:R-:W-:Y:S01]  /*08c0*/  VIADD R2, R2, 0x1 ;  /* 0x0000000102027836 */ /* 0x000fe20000000000 */
[----:B---3--:R0:W-:Y:S11]  /*08d0*/  STG.E desc[UR4][R8.64], R13 ;  /* 0x0000000d08007986 */ /* 0x0081f6000c101904 */
[----:B------:R-:W-:Y:S05]  /*08e0*/  @P0 BRA `(.L_x_13) ;  /* 0xfffffffc00dc0947 */ /* 0x000fea000383ffff */
.L_x_12:
[----:B------:R-:W-:Y:S05]  /*08f0*/  BSYNC.RECONVERGENT B1 ;  /* 0x0000000000017941 */ /* 0x000fea0003800200 */
.L_x_11:
[----:B------:R-:W-:Y:S05]  /*0900*/  @!P1 BRA `(.L_x_10) ;  /* 0x0000000000589947 */ /* 0x000fea0003800000 */
[----:B0-2---:R-:W0:Y:S01]  /*0910*/  LDC.64 R8, c[0x0][0x388] ;  /* 0x0000e200ff087b82 */ /* 0x005e220000000a00 */
[----:B------:R-:W-:Y:S02]  /*0920*/  IADD3 R12, PT, PT, -R0, R5, RZ ;  /* 0x00000005000c7210 */ /* 0x000fe40007ffe1ff */
[----:B------:R-:W-:-:S05]  /*0930*/  IADD3 R13, PT, PT, R5, -0x1, RZ ;  /* 0xffffffff050d7810 */ /* 0x000fca0007ffe0ff */
[----:B---3--:R-:W1:Y:S01]  /*0940*/  LDC.64 R6, c[0x0][0x380] ;  /* 0x0000e000ff067b82 */ /* 0x008e620000000a00 */
[----:B0-----:R-:W-:-:S05]  /*0950*/  IADD3 R8, P0, PT, R8, 0x8, RZ ;  /* 0x0000000808087810 */ /* 0x001fca0007f1e0ff */
[----:B------:R-:W-:-:S08]  /*0960*/  IMAD.X R9, RZ, RZ, R9, P0 ;  /* 0x000000ffff097224 */ /* 0x000fd000000e0609 */
.L_x_14:
[----:B------:R-:W-:-:S04]  /*0970*/  VIADD R5, R13, 0x1 ;  /* 0x000000010d057836 */ /* 0x000fc80000000000 */
[----:B-1----:R-:W-:-:S05]  /*0980*/  IMAD.WIDE R4, R5, 0x4, R6 ;  /* 0x0000000405047825 */ /* 0x002fca00078e0206 */
[----:B0-----:R-:W2:Y:S01]  /*0990*/  LDG.E R15, desc[UR4][R4.64] ;  /* 0x00000004040f7981 */ /* 0x001ea2000c1e1900 */
[----:B----4-:R-:W-:-:S05]  /*09a0*/  IMAD.WIDE R10, R2, 0x4, R8 ;  /* 0x00000004020a7825 */ /* 0x010fca00078e0208 */
[----:B--2---:R0:W-:Y:S04]  /*09b0*/  STG.E desc[UR4][R10.64+-0x8], R15 ;  /* 0xfffff80f0a007986 */ /* 0x0041e8000c101904 */
[----:B------:R-:W2:Y:S04]  /*09c0*/  LDG.E R17, desc[UR4][R4.64+0x4] ;  /* 0x0000040404117981 */ /* 0x000ea8000c1e1900 */
[----:B--2---:R0:W-:Y:S04]  /*09d0*/  STG.E desc[UR4][R10.64+-0x4], R17 ;  /* 0xfffffc110a007986 */ /* 0x0041e8000c101904 */
[----:B------:R-:W2:Y:S04]  /*09e0*/  LDG.E R19, desc[UR4][R4.64+0x8] ;  /* 0x0000080404137981 */ /* 0x000ea8000c1e1900 */
[----:B--2---:R0:W-:Y:S04]  /*09f0*/  STG.E desc[UR4][R10.64], R19 ;  /* 0x000000130a007986 */ /* 0x0041e8000c101904 */
[----:B------:R-:W2:Y:S01]  /*0a00*/  LDG.E R21, desc[UR4][R4.64+0xc] ;  /* 0x00000c0404157981 */ /* 0x000ea2000c1e1900 */
[----:B------:R-:W-:Y:S01]  /*0a10*/  IADD3 R12, PT, PT, R12, 0x4, RZ ;  /* 0x000000040c0c7810 */ /* 0x000fe20007ffe0ff */
[----:B------:R-:W-:Y:S01]  /*0a20*/  VIADD R13, R13, 0x4 ;  /* 0x000000040d0d7836 */ /* 0x000fe20000000000 */
[----:B------:R-:W-:-:S02]  /*0a30*/  IADD3 R2, PT, PT, R2, 0x4, RZ ;  /* 0x0000000402027810 */ /* 0x000fc40007ffe0ff */
[----:B------:R-:W-:Y:S01]  /*0a40*/  ISETP.NE.AND P0, PT, R12, 0x1, PT ;  /* 0x000000010c00780c */ /* 0x000fe20003f05270 */
[----:B--2---:R0:W-:-:S12]  /*0a50*/  STG.E desc[UR4][R10.64+0x4], R21 ;  /* 0x000004150a007986 */ /* 0x0041d8000c101904 */
[----:B------:R-:W-:Y:S05]  /*0a60*/  @P0 BRA `(.L_x_14) ;  /* 0xfffffffc00c00947 */ /* 0x000fea000383ffff */
.L_x_10:
[----:B------:R-:W-:Y:S05]  /*0a70*/  BSYNC.RECONVERGENT B0 ;  /* 0x0000000000007941 */ /* 0x000fea0003800200 */
.L_x_9:
[----:B------:R-:W-:-:S13]  /*0a80*/  ISETP.GE.AND P0, PT, R0, R3, PT ;  /* 0x000000030000720c */ /* 0x000fda0003f06270 */
[----:B------:R-:W-:Y:S05]  /*0a90*/  @!P0 EXIT ;  /* 0x000000000000894d */ /* 0x000fea0003800000 */
[----:B------:R-:W-:Y:S01]  /*0aa0*/  IMAD.IADD R4, R0, 0x1, -R3 ;  /* 0x0000000100047824 */ /* 0x000fe200078e0a03 */
[----:B------:R-:W-:Y:S04]  /*0ab0*/  BSSY.RECONVERGENT B0, `(.L_x_15) ;  /* 0x0000010000007945 */ /* 0x000fe80003800200 */
[C---:B------:R-:W-:Y:S02]  /*0ac0*/  IADD3 R2, PT, PT, R4.reuse, 0x1, RZ ;  /* 0x0000000104027810 */ /* 0x040fe40007ffe0ff */
[----:B------:R-:W-:Y:S02]  /*0ad0*/  ISETP.GE.U32.AND P1, PT, R4, 0x3, PT ;  /* 0x000000030400780c */ /* 0x000fe40003f26070 */
[----:B------:R-:W-:-:S13]  /*0ae0*/  LOP3.LUT P0, R2, R2, 0x3, RZ, 0xc0, !PT ;  /* 0x0000000302027812 */ /* 0x000fda000780c0ff */
[----:B------:R-:W-:Y:S05]  /*0af0*/  @!P0 BRA `(.L_x_16) ;  /* 0x00000000002c8947 */ /* 0x000fea0003800000 */
[----:B0-2---:R-:W0:Y:S01]  /*0b00*/  LDC.64 R8, c[0x0][0x380] ;  /* 0x0000e000ff087b82 */ /* 0x005e220000000a00 */
[----:B------:R-:W-:-:S07]  /*0b10*/  IMAD.MOV R2, RZ, RZ, -R2 ;  /* 0x000000ffff027224 */ /* 0x000fce00078e0a02 */
[----:B---34-:R-:W1:Y:S02]  /*0b20*/  LDC.64 R10, c[0x0][0x388] ;  /* 0x0000e200ff0a7b82 */ /* 0x018e640000000a00 */
.L_x_17:
[----:B01----:R-:W-:-:S06]  /*0b30*/  IMAD.WIDE R6, R3, 0x4, R10 ;  /* 0x0000000403067825 */ /* 0x003fcc00078e020a */
[----:B------:R-:W2:Y:S01]  /*0b40*/  LDG.E R7, desc[UR4][R6.64] ;  /* 0x0000000406077981 */ /* 0x000ea2000c1e1900 */
[----:B0-----:R-:W-:Y:S01]  /*0b50*/  IMAD.WIDE R4, R3, 0x4, R8 ;  /* 0x0000000403047825 */ /* 0x001fe200078e0208 */
[----:B------:R-:W-:-:S03]  /*0b60*/  IADD3 R2, PT, PT, R2, 0x1, RZ ;  /* 0x0000000102027810 */ /* 0x000fc60007ffe0ff */
[----:B------:R-:W-:Y:S01]  /*0b70*/  VIADD R3, R3, 0x1 ;  /* 0x0000000103037836 */ /* 0x000fe20000000000 */
[----:B------:R-:W-:Y:S01]  /*0b80*/  ISETP.NE.AND P0, PT, R2, RZ, PT ;  /* 0x000000ff0200720c */ /* 0x000fe20003f05270 */
[----:B--2---:R0:W-:-:S12]  /*0b90*/  STG.E desc[UR4][R4.64], R7 ;  /* 0x0000000704007986 */ /* 0x0041d8000c101904 */
[----:B------:R-:W-:Y:S05]  /*0ba0*/  @P0 BRA `(.L_x_17) ;  /* 0xfffffffc00e00947 */ /* 0x000fea000383ffff */
.L_x_16:
[----:B------:R-:W-:Y:S05]  /*0bb0*/  BSYNC.RECONVERGENT B0 ;  /* 0x0000000000007941 */ /* 0x000fea0003800200 */
.L_x_15:
[----:B------:R-:W-:Y:S05]  /*0bc0*/  @!P1 EXIT ;  /* 0x000000000000994d */ /* 0x000fea0003800000 */
[----:B------:R-:W-:Y:S01]  /*0bd0*/  IADD3 R0, PT, PT, -R0, R3, RZ ;  /* 0x0000000300007210 */ /* 0x000fe20007ffe1ff */
[----:B0-----:R-:W-:-:S07]  /*0be0*/  VIADD R6, R3, 0xffffffff ;  /* 0xffffffff03067836 */ /* 0x001fce0000000000 */
.L_x_18:
[----:B0-----:R-:W0:Y:S01]  /*0bf0*/  LDC.64 R2, c[0x0][0x388] ;  /* 0x0000e200ff027b82 */ /* 0x001e220000000a00 */
[----:B---3--:R-:W-:-:S07]  /*0c00*/  IADD3 R7, PT, PT, R6, 0x1, RZ ;  /* 0x0000000106077810 */ /* 0x008fce0007ffe0ff */
[----:B------:R-:W1:Y:S01]  /*0c10*/  LDC.64 R4, c[0x0][0x380] ;  /* 0x0000e000ff047b82 */ /* 0x000e620000000a00 */
[----:B0-----:R-:W-:-:S05]  /*0c20*/  IMAD.WIDE R2, R7, 0x4, R2 ;  /* 0x0000000407027825 */ /* 0x001fca00078e0202 */
[----:B--2---:R-:W2:Y:S01]  /*0c30*/  LDG.E R9, desc[UR4][R2.64] ;  /* 0x0000000402097981 */ /* 0x004ea2000c1e1900 */
[----:B-1----:R-:W-:-:S05]  /*0c40*/  IMAD.WIDE R4, R7, 0x4, R4 ;  /* 0x0000000407047825 */ /* 0x002fca00078e0204 */
[----:B--2---:R0:W-:Y:S04]  /*0c50*/  STG.E desc[UR4][R4.64], R9 ;  /* 0x0000000904007986 */ /* 0x0041e8000c101904 */
[----:B------:R-:W2:Y:S04]  /*0c60*/  LDG.E R7, desc[UR4][R2.64+0x4] ;  /* 0x0000040402077981 */ /* 0x000ea8000c1e1900 */
[----:B--2---:R0:W-:Y:S04]  /*0c70*/  STG.E desc[UR4][R4.64+0x4], R7 ;  /* 0x0000040704007986 */ /* 0x0041e8000c101904 */
[----:B----4-:R-:W2:Y:S04]  /*0c80*/  LDG.E R11, desc[UR4][R2.64+0x8] ;  /* 0x00000804020b7981 */ /* 0x010ea8000c1e1900 */
[----:B--2---:R0:W-:Y:S04]  /*0c90*/  STG.E desc[UR4][R4.64+0x8], R11 ;  /* 0x0000080b04007986 */ /* 0x0041e8000c101904 */
[----:B------:R-:W2:Y:S01]  /*0ca0*/  LDG.E R13, desc[UR4][R2.64+0xc] ;  /* 0x00000c04020d7981 */ /* 0x000ea2000c1e1900 */
[----:B------:R-:W-:Y:S01]  /*0cb0*/  VIADD R0, R0, 0x4 ;  /* 0x0000000400007836 */ /* 0x000fe20000000000 */
[----:B------:R-:W-:-:S04]  /*0cc0*/  IADD3 R6, PT, PT, R6, 0x4, RZ ;  /* 0x0000000406067810 */ /* 0x000fc80007ffe0ff */
[----:B------:R-:W-:Y:S01]  /*0cd0*/  ISETP.NE.AND P0, PT, R0, 0x1, PT ;  /* 0x000000010000780c */ /* 0x000fe20003f05270 */
[----:B--2---:R0:W-:-:S12]  /*0ce0*/  STG.E desc[UR4][R4.64+0xc], R13 ;  /* 0x00000c0d04007986 */ /* 0x0041d8000c101904 */
[----:B------:R-:W-:Y:S05]  /*0cf0*/  @P0 BRA `(.L_x_18) ;  /* 0xfffffffc00bc0947 */ /* 0x000fea000383ffff */
[----:B------:R-:W-:Y:S05]  /*0d00*/  EXIT ;  /* 0x000000000000794d */ /* 0x000fea0003800000 */
.L_x_19:
[----:B------:R-:W-:-:S00]  /*0d10*/  BRA `(.L_x_19) ;  /* 0xfffffffc00fc7947 */ /* 0x000fc0000383ffff */
[----:B------:R-:W-:-:S00]  /*0d20*/  NOP ;  /* 0x0000000000007918 */ /* 0x000fc00000000000 */
        /* <DEDUP_REMOVED lines=13> */
.L_x_31:


//--------------------- .text._Z15quicksortKernelPii --------------------------
	.section	.text._Z15quicksortKernelPii,"ax",@progbits
	.align	128
        .global         _Z15quicksortKernelPii
        .type           _Z15quicksortKernelPii,@function
        .size           _Z15quicksortKernelPii,(.L_x_32 - _Z15quicksortKernelPii)
        .other          _Z15quicksortKernelPii,@"STO_CUDA_ENTRY STV_DEFAULT"
_Z15quicksortKernelPii:
.text._Z15quicksortKernelPii:
[----:B------:R-:W0:Y:S01]  /*0000*/  LDC R1, c[0x0][0x37c] ;  /* 0x0000df00ff017b82 */ /* 0x000e220000000800 */
[----:B------:R-:W1:Y:S07]  /*0010*/  S2R R4, SR_TID.X ;  /* 0x0000000000047919 */ /* 0x000e6e0000002100 */
[----:B------:R-:W1:Y:S01]  /*0020*/  S2UR UR4, SR_CTAID.X ;  /* 0x00000000000479c3 */ /* 0x000e620000002500 */
[----:B0-----:R-:W-:-:S07]  /*0030*/  VIADD R1, R1, 0xffffffa0 ;  /* 0xffffffa001017836 */ /* 0x001fce0000000000 */
[----:B------:R-:W1:Y:S08]  /*0040*/  LDC R3, c[0x0][0x360] ;  /* 0x0000d800ff037b82 */ /* 0x000e700000000800 */
[----:B------:R-:W0:Y:S01]  /*0050*/  LDC R9, c[0x0][0x388] ;  /* 0x0000e200ff097b82 */ /* 0x000e220000000800 */
[----:B-1----:R-:W-:-:S05]  /*0060*/  IMAD R4, R3, UR4, R4 ;  /* 0x0000000403047c24 */ /* 0x002fca000f8e0204 */
[----:B0-----:R-:W-:-:S13]  /*0070*/  ISETP.GE.AND P0, PT, R4, R9, PT ;  /* 0x000000090400720c */ /* 0x001fda0003f06270 */
[----:B------:R-:W-:Y:S05]  /*0080*/  @P0 EXIT ;  /* 0x000000000000094d */ /* 0x000fea0003800000 */
[----:B------:R-:W0:Y:S02]  /*0090*/  LDC R0, c[0x0][0x370] ;  /* 0x0000dc00ff007b82 */ /* 0x000e240000000800 */
[----:B0-----:R-:W-:-:S04]  /*00a0*/  IMAD R0, R3, R0, RZ ;  /* 0x0000000003007224 */ /* 0x001fc800078e02ff */
[----:B------:R-:W0:Y:S01]  /*00b0*/  I2F.U32.RP R5, R0 ;  /* 0x0000000000057306 */ /* 0x000e220000209000 */
[----:B------:R-:W-:Y:S02]  /*00c0*/  IADD3 R7, PT, PT, RZ, -R0, RZ ;  /* 0x80000000ff077210 */ /* 0x000fe40007ffe0ff */
[----:B------:R-:W-:-:S05]  /*00d0*/  ISETP.NE.U32.AND P2, PT, R0, RZ, PT ;  /* 0x000000ff0000720c */ /* 0x000fca0003f45070 */
[----:B0-----:R-:W0:Y:S02]  /*00e0*/  MUFU.RCP R5, R5 ;  /* 0x0000000500057308 */ /* 0x001e240000001000 */
[----:B0-----:R-:W-:-:S06]  /*00f0*/  VIADD R2, R5, 0xffffffe ;  /* 0x0ffffffe05027836 */ /* 0x001fcc0000000000 */
[----:B------:R0:W1:Y:S02]  /*0100*/  F2I.FTZ.U32.TRUNC.NTZ R3, R2 ;  /* 0x0000000200037305 */ /* 0x000064000021f000 */
[----:B0-----:R-:W-:Y:S02]  /*0110*/  IMAD.MOV.U32 R2, RZ, RZ, RZ ;  /* 0x000000ffff027224 */ /* 0x001fe400078e00ff */
[----:B-1----:R-:W-:-:S04]  /*0120*/  IMAD R7, R7, R3, RZ ;  /* 0x0000000307077224 */ /* 0x002fc800078e02ff */
[----:B------:R-:W-:Y:S01]  /*0130*/  IMAD.HI.U32 R6, R3, R7, R2 ;  /* 0x0000000703067227 */ /* 0x000fe200078e0002 */
[----:B------:R-:W-:-:S05]  /*0140*/  IADD3 R3, PT, PT, R0, -0x1, R9 ;  /* 0xffffffff00037810 */ /* 0x000fca0007ffe009 */
[----:B------:R-:W-:-:S04]  /*0150*/  IMAD.HI.U32 R7, R6, R3, RZ ;  /* 0x0000000306077227 */ /* 0x000fc800078e00ff */
[----:B------:R-:W-:-:S04]  /*0160*/  IMAD.MOV R6, RZ, RZ, -R7 ;  /* 0x000000ffff067224 */ /* 0x000fc800078e0a07 */
[----:B------:R-:W-:-:S05]  /*0170*/  IMAD R3, R0, R6, R3 ;  /* 0x0000000600037224 */ /* 0x000fca00078e0203 */
[----:B------:R-:W-:-:S13]  /*0180*/  ISETP.GE.U32.AND P0, PT, R3, R0, PT ;  /* 0x000000000300720c */ /* 0x000fda0003f06070 */
[----:B------:R-:W-:Y:S01]  /*0190*/  @P0 IADD3 R3, PT, PT, -R0, R3, RZ ;  /* 0x0000000300030210 */ /* 0x000fe20007ffe1ff */
[----:B------:R-:W-:-:S03]  /*01a0*/  @P0 VIADD R7, R7, 0x1 ;  /* 0x0000000107070836 */ /* 0x000fc60000000000 */
[----:B------:R-:W-:-:S13]  /*01b0*/  ISETP.GE.U32.AND P1, PT, R3, R0, PT ;  /* 0x000000000300720c */ /* 0x000fda0003f26070 */
[----:B------:R-:W-:Y:S01]  /*01c0*/  @P1 VIADD R7, R7, 0x1 ;  /* 0x0000000107071836 */ /* 0x000fe20000000000 */
[----:B------:R-:W-:-:S05]  /*01d0*/  @!P2 LOP3.LUT R7, RZ, R0, RZ, 0x33, !PT ;  /* 0x00000000ff07a212 */ /* 0x000fca00078e33ff */
[----:B------:R-:W-:-:S05]  /*01e0*/  IMAD R4, R4, R7, RZ ;  /* 0x0000000704047224 */ /* 0x000fca00078e02ff */
[----:B------:R-:W-:-:S04]  /*01f0*/  VIADDMNMX R5, R4, R7, R9, PT ;  /* 0x0000000704057246 */ /* 0x000fc80003800109 */
[----:B------:R-:W-:-:S04]  /*0200*/  VIMNMX R3, PT, PT, R5, R9, PT ;  /* 0x0000000905037248 */ /* 0x000fc80003fe0100 */
[----:B------:R-:W-:-:S13]  /*0210*/  ISETP.GT.AND P0, PT, R3, R4, PT ;  /* 0x000000040300720c */ /* 0x000fda0003f04270 */
[----:B------:R-:W-:Y:S05]  /*0220*/  @!P0 EXIT ;  /* 0x000000000000894d */ /* 0x000fea0003800000 */
[----:B------:R-:W-:Y:S01]  /*0230*/  IADD3 R5, PT, PT, R5, -0x1, RZ ;  /* 0xffffffff05057810 */ /* 0x000fe20007ffe0ff */
[----:B------:R-:W0:Y:S01]  /*0240*/  LDCU.64 UR4, c[0x0][0x380] ;  /* 0x00007000ff0477ac */ /* 0x000e220008000a00 */
[----:B------:R-:W-:Y:S02]  /*0250*/  IMAD.MOV.U32 R0, RZ, RZ, R1 ;  /* 0x000000ffff007224 */ /* 0x000fe400078e0001 */
[----:B------:R-:W-:Y:S01]  /*0260*/  IMAD.MOV.U32 R3, RZ, RZ, 0x1 ;  /* 0x00000001ff037424 */ /* 0x000fe200078e00ff */
[----:B------:R1:W-:Y:S01]  /*0270*/  STL.64 [R1], R4 ;  /* 0x0000000401007387 */ /* 0x0003e20000100a00 */
[----:B------:R-:W2:Y:S01]  /*0280*/  LDCU.64 UR6, c[0x0][0x358] ;  /* 0x00006b00ff0677ac */ /* 0x000ea20008000a00 */
[----:B0-----:R-:W-:-:S04]  /*0290*/  UIADD3 UR4, UP0, UPT, UR4, 0x8, URZ ;  /* 0x0000000804047890 */ /* 0x001fc8000ff1e0ff */
[----:B-1----:R-:W-:-:S12]  /*02a0*/  UIADD3.X UR5, UPT, UPT, URZ, UR5, URZ, UP0, !UPT ;  /* 0x00000005ff057290 */ /* 0x002fd800087fe4ff */
.L_x_29:
[----:B0-----:R-:W-:Y:S01]  /*02b0*/  LEA R2, R3, R0, 0x2 ;  /* 0x0000000003027211 */ /* 0x001fe200078e10ff */
[----:B------:R-:W0:Y:S04]  /*02c0*/  LDC.64 R6, c[0x0][0x380] ;  /* 0x0000e000ff067b82 */ /* 0x000e280000000a00 */
[----:B------:R-:W0:Y:S04]  /*02d0*/  LDL R8, [R2] ;  /* 0x0000000002087983 */ /* 0x000e280000100800 */
[----:B------:R-:W3:Y:S01]  /*02e0*/  LDL R9, [R2+-0x4] ;  /* 0xfffffc0002097983 */ /* 0x000ee20000100800 */
[----:B------:R-:W-:Y:S01]  /*02f0*/  BSSY.RECONVERGENT B1, `(.L_x_20) ;  /* 0x000005a000017945 */ /* 0x000fe20003800200 */
[----:B0-----:R-:W-:Y:S01]  /*0300*/  IMAD.WIDE R4, R8, 0x4, R6 ;  /* 0x0000000408047825 */ /* 0x001fe200078e0206 */
[----:B---3--:R-:W-:-:S03]  /*0310*/  ISETP.GE.AND P0, PT, R9, R8, PT ;  /* 0x000000080900720c */ /* 0x008fc60003f06270 */
[----:B------:R-:W-:-:S10]  /*0320*/  VIADD R12, R9, 0xffffffff ;  /* 0xffffffff090c7836 */ /* 0x000fd40000000000 */
[----:B------:R-:W-:Y:S05]  /*0330*/  @P0 BRA `(.L_x_21) ;  /* 0x0000000400540947 */ /* 0x000fea0003800000 */
[----:B--2---:R0:W5:Y:S01]  /*0340*/  LDG.E R10, desc[UR6][R4.64] ;  /* 0x00000006040a7981 */ /* 0x004162000c1e1900 */
[----:B------:R-:W-:Y:S01]  /*0350*/  IMAD.IADD R11, R8, 0x1, -R9 ;  /* 0x00000001080b7824 */ /* 0x000fe200078e0a09 */
[----:B------:R-:W-:Y:S04]  /*0360*/  BSSY.RECONVERGENT B0, `(.L_x_22) ;  /* 0x0000023000007945 */ /* 0x000fe80003800200 */
[----:B------:R-:W-:Y:S02]  /*0370*/  LOP3.LUT P0, R13, R11, 0x3, RZ, 0xc0, !PT ;  /* 0x000000030b0d7812 */ /* 0x000fe4000780c0ff */
[----:B------:R-:W-:-:S11]  /*0380*/  MOV R11, R9 ;  /* 0x00000009000b7202 */ /* 0x000fd60000000f00 */
[----:B0-----:R-:W-:Y:S05]  /*0390*/  @!P0 BRA `(.L_x_23) ;  /* 0x00000000007c8947 */ /* 0x001fea0003800000 */
[----:B------:R-:W-:-:S05]  /*03a0*/  IMAD.WIDE R14, R9, 0x4, R6 ;  /* 0x00000004090e7825 */ /* 0x000fca00078e0206 */
[----:B------:R-:W2:Y:S01]  /*03b0*/  LDG.E R11, desc[UR6][R14.64] ;  /* 0x000000060e0b7981 */ /* 0x000ea2000c1e1900 */
[----:B------:R-:W-:Y:S02]  /*03c0*/  ISETP.NE.AND P1, PT, R13, 0x1, PT ;  /* 0x000000010d00780c */ /* 0x000fe40003f25270 */
[----:B--2--5:R-:W-:Y:S01]  /*03d0*/  ISETP.GE.AND P0, PT, R11, R10, PT ;  /* 0x0000000a0b00720c */ /* 0x024fe20003f06270 */
[----:B------:R-:W-:-:S03]  /*03e0*/  VIADD R11, R9, 0x1 ;  /* 0x00000001090b7836 */ /* 0x000fc60000000000 */
[----:B------:R-:W-:-:S07]  /*03f0*/  SEL R12, R9, R12, !P0 ;  /* 0x0000000c090c7207 */ /* 0x000fce0004000000 */
[----:B------:R-:W-:Y:S05]  /*0400*/  @!P1 BRA `(.L_x_23) ;  /* 0x0000000000609947 */ /* 0x000fea0003800000 */
[----:B------:R-:W2:Y:S01]  /*0410*/  LDG.E R19, desc[UR6][R14.64+0x4] ;  /* 0x000004060e137981 */ /* 0x000ea2000c1e1900 */
[----:B------:R-:W-:Y:S01]  /*0420*/  BSSY.RECONVERGENT B2, `(.L_x_24) ;  /* 0x0000009000027945 */ /* 0x000fe20003800200 */
[----:B------:R-:W-:Y:S02]  /*0430*/  ISETP.NE.AND P1, PT, R13, 0x2, PT ;  /* 0x000000020d00780c */ /* 0x000fe40003f25270 */
[----:B--2---:R-:W-:-:S13]  /*0440*/  ISETP.GE.AND P0, PT, R19, R10, PT ;  /* 0x0000000a1300720c */ /* 0x004fda0003f06270 */
[----:B------:R-:W-:Y:S05]  /*0450*/  @P0 BRA `(.L_x_25) ;  /* 0x0000000000140947 */ /* 0x000fea0003800000 */
[----:B------:R-:W-:-:S05]  /*0460*/  IMAD.WIDE R16, R12, 0x4, R6 ;  /* 0x000000040c107825 */ /* 0x000fca00078e0206 */
[----:B------:R-:W2:Y:S01]  /*0470*/  LDG.E R11, desc[UR6][R16.64+0x4] ;  /* 0x00000406100b7981 */ /* 0x000ea2000c1e1900 */
[----:B------:R-:W-:-:S03]  /*0480*/  VIADD R12, R12, 0x1 ;  /* 0x000000010c0c7836 */ /* 0x000fc60000000000 */
[----:B------:R0:W-:Y:S04]  /*0490*/  STG.E desc[UR6][R16.64+0x4], R19 ;  /* 0x0000041310007986 */ /* 0x0001e8000c101906 */
[----:B--2---:R0:W-:Y:S02]  /*04a0*/  STG.E desc[UR6][R14.64+0x4], R11 ;  /* 0x0000040b0e007986 */ /* 0x0041e4000c101906 */
.L_x_25:
[----:B------:R-:W-:Y:S05]  /*04b0*/  BSYNC.RECONVERGENT B2 ;  /* 0x0000000000027941 */ /* 0x000fea0003800200 */
.L_x_24:
[----:B0-----:R-:W-:Y:S01]  /*04c0*/  IADD3 R11, PT, PT, R9, 0x2, RZ ;  /* 0x00000002090b7810 */ /* 0x001fe20007ffe0ff */
[----:B------:R-:W-:Y:S06]  /*04d0*/  @!P1 BRA `(.L_x_23) ;  /* 0x00000000002c9947 */ /* 0x000fec0003800000 */
[----:B------:R-:W2:Y:S01]  /*04e0*/  LDG.E R13, desc[UR6][R14.64+0x8] ;  /* 0x000008060e0d7981 */ /* 0x000ea2000c1e1900 */
[----:B------:R-:W-:Y:S01]  /*04f0*/  BSSY.RECONVERGENT B2, `(.L_x_26) ;  /* 0x0000008000027945 */ /* 0x000fe20003800200 */
[----:B--2---:R-:W-:-:S13]  /*0500*/  ISETP.GE.AND P0, PT, R13, R10, PT ;  /* 0x0000000a0d00720c */ /* 0x004fda0003f06270 */
[----:B------:R-:W-:Y:S05]  /*0510*/  @P0 BRA `(.L_x_27) ;  /* 0x0000000000140947 */ /* 0x000fea0003800000 */
[----:B------:R-:W-:-:S05]  /*0520*/  IMAD.WIDE R6, R12, 0x4, R6 ;  /* 0x000000040c067825 */ /* 0x000fca00078e0206 */
[----:B------:R-:W2:Y:S01]  /*0530*/  LDG.E R11, desc[UR6][R6.64+0x4] ;  /* 0x00000406060b7981 */ /* 0x000ea2000c1e1900 */
[----:B------:R-:W-:-:S03]  /*0540*/  VIADD R12, R12, 0x1 ;  /* 0x000000010c0c7836 */ /* 0x000fc60000000000 */
[----:B------:R0:W-:Y:S04]  /*0550*/  STG.E desc[UR6][R6.64+0x4], R13 ;  /* 0x0000040d06007986 */ /* 0x0001e8000c101906 */
[----:B--2---:R0:W-:Y:S02]  /*0560*/  STG.E desc[UR6][R14.64+0x8], R11 ;  /* 0x0000080b0e007986 */ /* 0x0041e4000c101906 */
.L_x_27:
[----:B------:R-:W-:Y:S05]  /*0570*/  BSYNC.RECONVERGENT B2 ;  /* 0x0000000000027941 */ /* 0x000fea0003800200 */
.L_x_26:
[----:B0-----:R-:W-:-:S07]  /*0580*/  IADD3 R11, PT, PT, R9, 0x3, RZ ;  /* 0x00000003090b7810 */ /* 0x001fce0007ffe0ff */
.L_x_23:
[----:B------:R-:W-:Y:S05]  /*0590*/  BSYNC.RECONVERGENT B0 ;  /* 0x0000000000007941 */ /* 0x000fea0003800200 */
.L_x_22:
[----:B------:R-:W-:-:S05]  /*05a0*/  IMAD.IADD R6, R9, 0x1, -R8 ;  /* 0x0000000109067824 */ /* 0x000fca00078e0a08 */
[----:B------:R-:W-:-:S13]  /*05b0*/  ISETP.GT.U32.AND P0, PT, R6, -0x4, PT ;  /* 0xfffffffc0600780c */ /* 0x000fda0003f04070 */
[----:B------:R-:W-:Y:S05]  /*05c0*/  @P0 BRA `(.L_x_21) ;  /* 0x0000000000b00947 */ /* 0x000fea0003800000 */
[----:B------:R-:W-:-:S07]  /*05d0*/  IADD3 R13, PT, PT, -R8, R11, RZ ;  /* 0x0000000b080d7210 */ /* 0x000fce0007ffe1ff */
.L_x_28:
[----:B----4-:R-:W-:Y:S01]  /*05e0*/  MOV R7, UR5 ;  /* 0x0000000500077c02 */ /* 0x010fe20008000f00 */
[----:B------:R-:W-:-:S04]  /*05f0*/  IMAD.U32 R6, RZ, RZ, UR4 ;  /* 0x00000004ff067e24 */ /* 0x000fc8000f8e00ff */
[----:B------:R-:W-:-:S05]  /*0600*/  IMAD.WIDE R6, R11, 0x4, R6 ;  /* 0x000000040b067825 */ /* 0x000fca00078e0206 */
[----:B------:R-:W2:Y:S02]  /*0610*/  LDG.E R23, desc[UR6][R6.64+-0x8] ;  /* 0xfffff80606177981 */ /* 0x000ea4000c1e1900 */
[----:B--2--5:R-:W-:-:S13]  /*0620*/  ISETP.GE.AND P0, PT, R23, R10, PT ;  /* 0x0000000a1700720c */ /* 0x024fda0003f06270 */
[----:B------:R-:W0:Y:S02]  /*0630*/  @!P0 LDC.64 R14, c[0x0][0x380] ;  /* 0x0000e000ff0e8b82 */ /* 0x000e240000000a00 */
[----:B0-----:R-:W-:-:S05]  /*0640*/  @!P0 IMAD.WIDE R16, R12, 0x4, R14 ;  /* 0x000000040c108825 */ /* 0x001fca00078e020e */
[----:B------:R-:W2:Y:S04]  /*0650*/  @!P0 LDG.E R19, desc[UR6][R16.64+0x4] ;  /* 0x0000040610138981 */ /* 0x000ea8000c1e1900 */
[----:B------:R0:W-:Y:S04]  /*0660*/  @!P0 STG.E desc[UR6][R16.64+0x4], R23 ;  /* 0x0000041710008986 */ /* 0x0001e8000c101906 */
[----:B------:R-:W3:Y:S01]  /*0670*/  LDG.E R25, desc[UR6][R6.64+-0x4] ;  /* 0xfffffc0606197981 */ /* 0x000ee2000c1e1900 */
[----:B------:R-:W-:-:S05]  /*0680*/  @!P0 VIADD R18, R12, 0x1 ;  /* 0x000000010c128836 */ /* 0x000fca0000000000 */
[----:B------:R-:W-:Y:S01]  /*0690*/  @!P0 MOV R12, R18 ;  /* 0x00000012000c8202 */ /* 0x000fe20000000f00 */
[----:B--2---:R-:W-:Y:S01]  /*06a0*/  @!P0 STG.E desc[UR6][R6.64+-0x8], R19 ;  /* 0xfffff81306008986 */ /* 0x004fe2000c101906 */
[----:B---3--:R-:W-:-:S13]  /*06b0*/  ISETP.GE.AND P1, PT, R25, R10, PT ;  /* 0x0000000a1900720c */ /* 0x008fda0003f26270 */
[----:B------:R-:W1:Y:S02]  /*06c0*/  @!P1 LDC.64 R14, c[0x0][0x380] ;  /* 0x0000e000ff0e9b82 */ /* 0x000e640000000a00 */
[----:B-1----:R-:W-:-:S05]  /*06d0*/  @!P1 IMAD.WIDE R14, R12, 0x4, R14 ;  /* 0x000000040c0e9825 */ /* 0x002fca00078e020e */
[----:B------:R-:W2:Y:S04]  /*06e0*/  @!P1 LDG.E R21, desc[UR6][R14.64+0x4] ;  /* 0x000004060e159981 */ /* 0x000ea8000c1e1900 */
[----:B------:R1:W-:Y:S04]  /*06f0*/  @!P1 STG.E desc[UR6][R14.64+0x4], R25 ;  /* 0x000004190e009986 */ /* 0x0003e8000c101906 */
[----:B------:R-:W3:Y:S01]  /*0700*/  LDG.E R27, desc[UR6][R6.64] ;  /* 0x00000006061b7981 */ /* 0x000ee2000c1e1900 */
[----:B------:R-:W-:-:S05]  /*0710*/  @!P1 VIADD R18, R12, 0x1 ;  /* 0x000000010c129836 */ /* 0x000fca0000000000 */
[----:B------:R-:W-:Y:S01]  /*0720*/  @!P1 MOV R12, R18 ;  /* 0x00000012000c9202 */ /* 0x000fe20000000f00 */
[----:B--2---:R-:W-:Y:S01]  /*0730*/  @!P1 STG.E desc[UR6][R6.64+-0x4], R21 ;  /* 0xfffffc1506009986 */ /* 0x004fe2000c101906 */
[----:B---3--:R-:W-:-:S13]  /*0740*/  ISETP.GE.AND P0, PT, R27, R10, PT ;  /* 0x0000000a1b00720c */ /* 0x008fda0003f06270 */
[----:B0-----:R-:W0:Y:S02]  /*0750*/  @!P0 LDC.64 R16, c[0x0][0x380] ;  /* 0x0000e000ff108b82 */ /* 0x001e240000000a00 */
[----:B0-----:R-:W-:-:S05]  /*0760*/  @!P0 IMAD.WIDE R16, R12, 0x4, R16 ;  /* 0x000000040c108825 */ /* 0x001fca00078e0210 */
[----:B------:R-:W2:Y:S04]  /*0770*/  @!P0 LDG.E R23, desc[UR6][R16.64+0x4] ;  /* 0x0000040610178981 */ /* 0x000ea8000c1e1900 */
[----:B------:R0:W-:Y:S04]  /*0780*/  @!P0 STG.E desc[UR6][R16.64+0x4], R27 ;  /* 0x0000041b10008986 */ /* 0x0001e8000c101906 */
[----:B------:R-:W3:Y:S01]  /*0790*/  LDG.E R29, desc[UR6][R6.64+0x4] ;  /* 0x00000406061d7981 */ /* 0x000ee2000c1e1900 */
[----:B------:R-:W-:-:S05]  /*07a0*/  @!P0 VIADD R18, R12, 0x1 ;  /* 0x000000010c128836 */ /* 0x000fca0000000000 */
[----:B------:R-:W-:Y:S01]  /*07b0*/  @!P0 MOV R12, R18 ;  /* 0x00000012000c8202 */ /* 0x000fe20000000f00 */
[----:B--2---:R4:W-:Y:S01]  /*07c0*/  @!P0 STG.E desc[UR6][R6.64], R23 ;  /* 0x0000001706008986 */ /* 0x0049e2000c101906 */
[----:B---3--:R-:W-:-:S13]  /*07d0*/  ISETP.GE.AND P1, PT, R29, R10, PT ;  /* 0x0000000a1d00720c */ /* 0x008fda0003f26270 */
[----:B-1----:R-:W1:Y:S02]  /*07e0*/  @!P1 LDC.64 R14, c[0x0][0x380] ;  /* 0x0000e000ff0e9b82 */ /* 0x002e640000000a00 */
[----:B-1----:R-:W-:-:S05]  /*07f0*/  @!P1 IMAD.WIDE R14, R12, 0x4, R14 ;  /* 0x000000040c0e9825 */ /* 0x002fca00078e020e */
[----:B------:R-:W2:Y:S01]  /*0800*/  @!P1 LDG.E R19, desc[UR6][R14.64+0x4] ;  /* 0x000004060e139981 */ /* 0x000ea2000c1e1900 */
[----:B------:R-:W-:Y:S01]  /*0810*/  VIADD R13, R13, 0x4 ;  /* 0x000000040d0d7836 */ /* 0x000fe20000000000 */
[----:B0-----:R-:W-:Y:S02]  /*0820*/  @!P1 IADD3 R16, PT, PT, R12, 0x1, RZ ;  /* 0x000000010c109810 */ /* 0x001fe40007ffe0ff */
[----:B------:R4:W-:Y:S01]  /*0830*/  @!P1 STG.E desc[UR6][R14.64+0x4], R29 ;  /* 0x0000041d0e009986 */ /* 0x0009e2000c101906 */
[----:B------:R-:W-:Y:S02]  /*0840*/  IADD3 R11, PT, PT, R11, 0x4, RZ ;  /* 0x000000040b0b7810 */ /* 0x000fe40007ffe0ff */
[----:B------:R-:W-:Y:S01]  /*0850*/  ISETP.NE.AND P0, PT, R13, RZ, PT ;  /* 0x000000ff0d00720c */ /* 0x000fe20003f05270 */
[----:B------:R-:W-:Y:S01]  /*0860*/  @!P1 IMAD.MOV.U32 R12, RZ, RZ, R16 ;  /* 0x000000ffff0c9224 */ /* 0x000fe200078e0010 */
[----:B--2---:R4:W-:Y:S11]  /*0870*/  @!P1 STG.E desc[UR6][R6.64+0x4], R19 ;  /* 0x0000041306009986 */ /* 0x0049f6000c101906 */
[----:B------:R-:W-:Y:S05]  /*0880*/  @P0 BRA `(.L_x_28) ;  /* 0xfffffffc00540947 */ /* 0x000fea000383ffff */
.L_x_21:
[----:B--2---:R-:W-:Y:S05]  /*0890*/  BSYNC.RECONVERGENT B1 ;  /* 0x0000000000017941 */ /* 0x004fea0003800200 */
.L_x_20:
[----:B----4-:R-:W0:Y:S01]  /*08a0*/  LDC.64 R6, c[0x0][0x380] ;  /* 0x0000e000ff067b82 */ /* 0x010e220000000a00 */
[----:B------:R-:W2:Y:S01]  /*08b0*/  LDG.E R13, desc[UR6][R4.64] ;  /* 0x00000006040d7981 */ /* 0x000ea2000c1e1900 */
[----:B0-----:R-:W-:-:S05]  /*08c0*/  IMAD.WIDE R6, R12, 0x4, R6 ;  /* 0x000000040c067825 */ /* 0x001fca00078e0206 */
[----:B------:R-:W3:Y:S01]  /*08d0*/  LDG.E R11, desc[UR6][R6.64+0x4] ;  /* 0x00000406060b7981 */ /* 0x000ee2000c1e1900 */
[C---:B------:R-:W-:Y:S01]  /*08e0*/  ISETP.GT.AND P0, PT, R12.reuse, R9, PT ;  /* 0x000000090c00720c */ /* 0x040fe20003f04270 */
[----:B-----5:R-:W-:-:S05]  /*08f0*/  VIADD R10, R12, 0x2 ;  /* 0x000000020c0a7836 */ /* 0x020fca0000000000 */
[----:B------:R-:W-:Y:S02]  /*0900*/  ISETP.GE.AND P1, PT, R10, R8, PT ;  /* 0x000000080a00720c */ /* 0x000fe40003f26270 */
[----:B------:R-:W-:-:S05]  /*0910*/  IADD3 R15, PT, PT, R3, -0x2, RZ ;  /* 0xfffffffe030f7810 */ /* 0x000fca0007ffe0ff */
[----:B------:R-:W-:Y:S01]  /*0920*/  @P0 IMAD.MOV.U32 R15, RZ, RZ, R3 ;  /* 0x000000ffff0f0224 */ /* 0x000fe200078e0003 */
[----:B------:R0:W-:Y:S05]  /*0930*/  @P0 STL [R2+-0x4], R9 ;  /* 0xfffffc0902000387 */ /* 0x0001ea0000100800 */
[C---:B------:R-:W-:Y:S01]  /*0940*/  @!P1 LEA R17, R15.reuse, R0, 0x2 ;  /* 0x000000000f119211 */ /* 0x040fe200078e10ff */
[----:B------:R0:W-:Y:S01]  /*0950*/  @P0 STL [R2], R12 ;  /* 0x0000000c02000387 */ /* 0x0001e20000100800 */
[----:B------:R-:W-:-:S03]  /*0960*/  @!P1 VIADD R15, R15, 0x2 ;  /* 0x000000020f0f9836 */ /* 0x000fc60000000000 */
[----:B------:R0:W-:Y:S04]  /*0970*/  @!P1 STL [R17+0x4], R10 ;  /* 0x0000040a11009387 */ /* 0x0001e80000100800 */
[----:B------:R0:W-:Y:S01]  /*0980*/  @!P1 STL [R17+0x8], R8 ;  /* 0x0000080811009387 */ /* 0x0001e20000100800 */
[----:B------:R-:W-:Y:S02]  /*0990*/  ISETP.GT.AND P0, PT, R15, -0x1, PT ;  /* 0xffffffff0f00780c */ /* 0x000fe40003f04270 */
[----:B------:R-:W-:Y:S01]  /*09a0*/  MOV R3, R15 ;  /* 0x0000000f00037202 */ /* 0x000fe20000000f00 */
[----:B--2---:R0:W-:Y:S04]  /*09b0*/  STG.E desc[UR6][R6.64+0x4], R13 ;  /* 0x0000040d06007986 */ /* 0x0041e8000c101906 */
[----:B---3--:R0:W-:Y:S06]  /*09c0*/  STG.E desc[UR6][R4.64], R11 ;  /* 0x0000000b04007986 */ /* 0x0081ec000c101906 */
[----:B------:R-:W-:Y:S05]  /*09d0*/  @P0 BRA `(.L_x_29) ;  /* 0xfffffff800340947 */ /* 0x000fea000383ffff */
[----:B------:R-:W-:Y:S05]  /*09e0*/  EXIT ;  /* 0x000000000000794d */ /* 0x000fea0003800000 */
.L_x_30:
        /* <DEDUP_REMOVED lines=9> */
.L_x_32:


//--------------------- .nv.shared.reserved.0     --------------------------
	.section	.nv.shared.reserved.0,"aw",@nobits
	.weak		__nv_reservedSMEM_offset_0_alias
	.size		__nv_reservedSMEM_offset_0_alias, 0, 64
	.other		__nv_reservedSMEM_offset_0_alias,@"STO_CUDA_RESERVED_SHARED STV_DEFAULT"
__nv_reservedSMEM_offset_0_alias:
	.zero		0
	.zero		64


//--------------------- .nv.constant0._Z11mergeKernelPiS_ii --------------------------
	.section	.nv.constant0._Z11mergeKernelPiS_ii,"a",@progbits
	.sectionflags	@""
	.align	4
.nv.constant0._Z11mergeKernelPiS_ii:
	.zero		920


//--------------------- .nv.constant0._Z15quicksortKernelPii --------------------------
	.section	.nv.constant0._Z15quicksortKernelPii,"a",@progbits
	.sectionflags	@""
	.align	4
.nv.constant0._Z15quicksortKernelPii:
	.zero		908


//--------------------- SYMBOLS --------------------------

	.type		.nv.reservedSmem.offset0,@object
	.size		.nv.reservedSmem.offset0,0x4
